	.headerflags	@"EF_CUDA_TEXMODE_UNIFIED EF_CUDA_64BIT_ADDRESS EF_CUDA_SM86 EF_CUDA_VIRTUAL_SM(EF_CUDA_SM86)"
	.elftype	@"ET_EXEC"


//--------------------- .nv.info                  --------------------------
	.section	.nv.info,"",@"SHT_CUDA_INFO"
	.align	4


	//----- nvinfo : EIATTR_REGCOUNT
	.align		4
        /*0000*/ 	.byte	0x04, 0x2f
        /*0002*/ 	.short	(.L_1 - .L_0)
	.align		4
.L_0:
        /*0004*/ 	.word	index@(triton_mm)
        /*0008*/ 	.word	0x000000f4


	//----- nvinfo : EIATTR_MIN_STACK_SIZE
	.align		4
.L_1:
        /*000c*/ 	.byte	0x04, 0x12
        /*000e*/ 	.short	(.L_3 - .L_2)
	.align		4
.L_2:
        /*0010*/ 	.word	index@(triton_mm)
        /*0014*/ 	.word	0x00000000


	//----- nvinfo : EIATTR_FRAME_SIZE
	.align		4
.L_3:
        /*0018*/ 	.byte	0x04, 0x11
        /*001a*/ 	.short	(.L_5 - .L_4)
	.align		4
.L_4:
        /*001c*/ 	.word	index@(triton_mm)
        /*0020*/ 	.word	0x00000000


	//----- nvinfo : EIATTR_MIN_STACK_SIZE
	.align		4
.L_5:
        /*0024*/ 	.byte	0x04, 0x12
        /*0026*/ 	.short	(.L_7 - .L_6)
	.align		4
.L_6:
        /*0028*/ 	.word	index@(triton_mm)
        /*002c*/ 	.word	0x00000000
.L_7:


//--------------------- .nv.info.triton_mm        --------------------------
	.section	.nv.info.triton_mm,"",@"SHT_CUDA_INFO"
	.sectionflags	@""
	.align	4


	//----- nvinfo : EIATTR_CUDA_API_VERSION
	.align		4
        /*0000*/ 	.byte	0x04, 0x37
        /*0002*/ 	.short	(.L_9 - .L_8)
.L_8:
        /*0004*/ 	.word	0x0000007c


	//----- nvinfo : EIATTR_SW2861232_WAR
	.align		4
.L_9:
        /*0008*/ 	.byte	0x01, 0x35
	.zero		2


	//----- nvinfo : EIATTR_PARAM_CBANK
	.align		4
        /*000c*/ 	.byte	0x04, 0x0a
        /*000e*/ 	.short	(.L_11 - .L_10)
	.align		4
.L_10:
        /*0010*/ 	.word	index@(.nv.constant0.triton_mm)
        /*0014*/ 	.short	0x0160
        /*0016*/ 	.short	0x0020


	//----- nvinfo : EIATTR_CBANK_PARAM_SIZE
	.align		4
.L_11:
        /*0018*/ 	.byte	0x03, 0x19
        /*001a*/ 	.short	0x0020


	//----- nvinfo : EIATTR_KPARAM_INFO
	.align		4
        /*001c*/ 	.byte	0x04, 0x17
        /*001e*/ 	.short	(.L_13 - .L_12)
.L_12:
        /*0020*/ 	.word	0x00000000
        /*0024*/ 	.short	0x0003
        /*0026*/ 	.short	0x0018
        /*0028*/ 	.byte	0x00, 0xf4, 0x21, 0x00


	//----- nvinfo : EIATTR_KPARAM_INFO
	.align		4
.L_13:
        /*002c*/ 	.byte	0x04, 0x17
        /*002e*/ 	.short	(.L_15 - .L_14)
.L_14:
        /*0030*/ 	.word	0x00000000
        /*0034*/ 	.short	0x0002
        /*0036*/ 	.short	0x0010
        /*0038*/ 	.byte	0x00, 0xf4, 0x21, 0x00


	//----- nvinfo : EIATTR_KPARAM_INFO
	.align		4
.L_15:
        /*003c*/ 	.byte	0x04, 0x17
        /*003e*/ 	.short	(.L_17 - .L_16)
.L_16:
        /*0040*/ 	.word	0x00000000
        /*0044*/ 	.short	0x0001
        /*0046*/ 	.short	0x0008
        /*0048*/ 	.byte	0x00, 0xf4, 0x21, 0x00


	//----- nvinfo : EIATTR_KPARAM_INFO
	.align		4
.L_17:
        /*004c*/ 	.byte	0x04, 0x17
        /*004e*/ 	.short	(.L_19 - .L_18)
.L_18:
        /*0050*/ 	.word	0x00000000
        /*0054*/ 	.short	0x0000
        /*0056*/ 	.short	0x0000
        /*0058*/ 	.byte	0x00, 0xf4, 0x21, 0x00


	//----- nvinfo : EIATTR_MAXREG_COUNT
	.align		4
.L_19:
        /*005c*/ 	.byte	0x03, 0x1b
        /*005e*/ 	.short	0x00ff


	//----- nvinfo : EIATTR_EXIT_INSTR_OFFSETS
	.align		4
        /*0060*/ 	.byte	0x04, 0x1c
        /*0062*/ 	.short	(.L_21 - .L_20)


	//   ....[0]....
.L_20:
        /*0064*/ 	.word	0x000040d0


	//   ....[1]....
        /*0068*/ 	.word	0x00004120


	//----- nvinfo : EIATTR_REQNTID
	.align		4
.L_21:
        /*006c*/ 	.byte	0x04, 0x10
        /*006e*/ 	.short	(.L_23 - .L_22)
.L_22:
        /*0070*/ 	.word	0x00000080
        /*0074*/ 	.word	0x00000001
        /*0078*/ 	.word	0x00000001
.L_23:


//--------------------- .nv.callgraph             --------------------------
	.section	.nv.callgraph,"",@"SHT_CUDA_CALLGRAPH"
	.align	4
	.sectionentsize	8
	.align		4
        /*0000*/ 	.word	0x00000000
	.align		4
        /*0004*/ 	.word	0xffffffff
	.align		4
        /*0008*/ 	.word	0x00000000
	.align		4
        /*000c*/ 	.word	0xfffffffe
	.align		4
        /*0010*/ 	.word	0x00000000
	.align		4
        /*0014*/ 	.word	0xfffffffd
	.align		4
        /*0018*/ 	.word	0x00000000
	.align		4
        /*001c*/ 	.word	0xfffffffc


//--------------------- .nv.rel.action            --------------------------
	.section	.nv.rel.action,"",@"SHT_CUDA_RELOCINFO"
	.align	8
	.sectionentsize	8
        /*0000*/ 	.byte	0x73, 0x00, 0x00, 0x00, 0x00, 0x00, 0x00, 0x00, 0x00, 0x00, 0x00, 0x11, 0x25, 0x00, 0x05, 0x36


//--------------------- .nv.constant0.triton_mm   --------------------------
	.section	.nv.constant0.triton_mm,"a",@progbits
	.sectionflags	@""
	.align	4
.nv.constant0.triton_mm:
	.zero		384


//--------------------- .text.triton_mm           --------------------------
	.section	.text.triton_mm,"ax",@progbits
	.sectionflags	@"SHF_BARRIERS=1"
	.sectioninfo	@"SHI_REGISTERS=244"
	.align	128
        .global         triton_mm
        .type           triton_mm,@function
        .size           triton_mm,(.L_x_3 - triton_mm)
        .other          triton_mm,@"STO_CUDA_ENTRY STV_DEFAULT"
triton_mm:
.text.triton_mm:
[----:B------:R-:W-:Y:S02]  /*0000*/  IMAD.MOV.U32 R1, RZ, RZ, c[0x0][0x28] ;  /* 0x00000a00ff017624 */ /* 0x000fe400078e00ff */
[----:B------:R-:W1:Y:S01]  /*0010*/  S2UR UR14, SR_CTAID.X ;  /* 0x00000000000e79c3 */ /* 0x000e620000002500 */
[----:B------:R-:W-:Y:S01]  /*0020*/  UMOV UR5, 0xfffffff8 ;  /* 0xfffffff800057882 */ /* 0x000fe20000000000 */
[----:B------:R-:W2:Y:S01]  /*0030*/  S2R R4, SR_CTAID.X ;  /* 0x0000000000047919 */ /* 0x000ea20000002500 */
[----:B------:R-:W-:Y:S01]  /*0040*/  IMAD.MOV.U32 R70, RZ, RZ, 0x2 ;  /* 0x00000002ff467424 */ /* 0x000fe200078e00ff */
[----:B------:R-:W-:Y:S01]  /*0050*/  CS2R R108, SRZ ;  /* 0x00000000006c7805 */ /* 0x000fe2000001ff00 */
[----:B------:R-:W-:Y:S01]  /*0060*/  CS2R R110, SRZ ;  /* 0x00000000006e7805 */ /* 0x000fe2000001ff00 */
[----:B------:R-:W3:Y:S01]  /*0070*/  S2R R222, SR_TID.X ;  /* 0x0000000000de7919 */ /* 0x000ee20000002100 */
[----:B------:R-:W-:Y:S01]  /*0080*/  CS2R R112, SRZ ;  /* 0x0000000000707805 */ /* 0x000fe2000001ff00 */
        /* <DEDUP_REMOVED lines=16> */
[----:B-1----:R-:W-:Y:S01]  /*0190*/  USHF.R.S32.HI UR4, URZ, 0x1f, UR14 ;  /* 0x0000001f3f047899 */ /* 0x002fe2000801140e */
[----:B------:R-:W-:Y:S01]  /*01a0*/  CS2R R158, SRZ ;  /* 0x00000000009e7805 */ /* 0x000fe2000001ff00 */
[----:B--2---:R-:W-:Y:S01]  /*01b0*/  IABS R4, R4 ;  /* 0x0000000400047213 */ /* 0x004fe20000000000 */
[----:B------:R-:W-:Y:S01]  /*01c0*/  CS2R R144, SRZ ;  /* 0x0000000000907805 */ /* 0x000fe2000001ff00 */
[----:B------:R-:W-:Y:S01]  /*01d0*/  ULEA.HI UR4, UR4, UR14, URZ, 0x8 ;  /* 0x0000000e04047291 */ /* 0x000fe2000f8f403f */
[----:B------:R-:W-:Y:S01]  /*01e0*/  CS2R R146, SRZ ;  /* 0x0000000000927805 */ /* 0x000fe2000001ff00 */
[----:B------:R1:W2:Y:S01]  /*01f0*/  R2UR UR11, R4 ;  /* 0x00000000040b73c2 */ /* 0x0002a200000e0000 */
[C---:B---3--:R-:W-:Y:S01]  /*0200*/  IMAD.SHL.U32 R19, R222.reuse, 0x8, RZ ;  /* 0x00000008de137824 */ /* 0x048fe200078e00ff */
[----:B------:R-:W-:Y:S01]  /*0210*/  USHF.R.S32.HI UR6, URZ, 0x8, UR4 ;  /* 0x000000083f067899 */ /* 0x000fe20008011404 */
[C---:B------:R-:W-:Y:S01]  /*0220*/  LOP3.LUT R214, R222.reuse, 0x7, RZ, 0xc0, !PT ;  /* 0x00000007ded67812 */ /* 0x040fe200078ec0ff */
[----:B------:R-:W-:Y:S01]  /*0230*/  ULOP3.LUT UR4, UR4, 0xffffff00, URZ, 0xc0, !UPT ;  /* 0xffffff0004047892 */ /* 0x000fe2000f8ec03f */
[----:B------:R-:W-:Y:S01]  /*0240*/  LOP3.LUT R223, R222, 0x20, RZ, 0xc0, !PT ;  /* 0x00000020dedf7812 */ /* 0x000fe200078ec0ff */
[----:B------:R-:W-:Y:S01]  /*0250*/  UIMAD UR5, UR6, UR5, 0x4 ;  /* 0x00000004060574a4 */ /* 0x000fe2000f8e0205 */
[C---:B------:R-:W-:Y:S01]  /*0260*/  LOP3.LUT R241, R19.reuse, 0x38, RZ, 0xc0, !PT ;  /* 0x0000003813f17812 */ /* 0x040fe200078ec0ff */
[----:B------:R-:W-:Y:S01]  /*0270*/  UIADD3 UR9, -UR4, UR14, URZ ;  /* 0x0000000e04097290 */ /* 0x000fe2000fffe13f */
[----:B-1----:R-:W-:Y:S01]  /*0280*/  LOP3.LUT R4, R19, 0x18, RZ, 0xc0, !PT ;  /* 0x0000001813047812 */ /* 0x002fe200078ec0ff */
[----:B------:R-:W-:Y:S01]  /*0290*/  UISETP.LT.AND UP0, UPT, UR5, 0x8, UPT ;  /* 0x000000080500788c */ /* 0x000fe2000bf01270 */
[----:B------:R-:W-:Y:S01]  /*02a0*/  LOP3.LUT R241, R241, 0x18, R222, 0x78, !PT ;  /* 0x00000018f1f17812 */ /* 0x000fe200078e78de */
[----:B------:R-:W-:Y:S01]  /*02b0*/  UMOV UR4, URZ ;  /* 0x0000003f00047c82 */ /* 0x000fe20008000000 */
[----:B------:R-:W-:Y:S01]  /*02c0*/  LOP3.LUT R219, R19, 0x20, R4, 0x2e, !PT ;  /* 0x0000002013db7812 */ /* 0x000fe200078e2e04 */
[----:B------:R-:W-:Y:S01]  /*02d0*/  USEL UR7, UR5, 0x8, UP0 ;  /* 0x0000000805077887 */ /* 0x000fe20008000000 */
[----:B------:R-:W-:Y:S01]  /*02e0*/  IMAD.U32 R5, RZ, RZ, UR9 ;  /* 0x00000009ff057e24 */ /* 0x000fe2000f8e00ff */
[----:B------:R-:W-:Y:S01]  /*02f0*/  SHF.R.U32.HI R223, RZ, 0x2, R223 ;  /* 0x00000002ffdf7819 */ /* 0x000fe200000116df */
[----:B------:R-:W-:Y:S01]  /*0300*/  IMAD.WIDE.U32 R28, R214, 0x10, RZ ;  /* 0x00000010d61c7825 */ /* 0x000fe200078e00ff */
[----:B------:R-:W-:Y:S01]  /*0310*/  ULOP3.LUT UR9, UR9, UR7, URZ, 0x3c, !UPT ;  /* 0x0000000709097292 */ /* 0x000fe2000f8e3c3f */
[----:B------:R-:W-:Y:S01]  /*0320*/  CS2R R136, SRZ ;  /* 0x0000000000887805 */ /* 0x000fe2000001ff00 */
[----:B------:R-:W-:Y:S01]  /*0330*/  IABS R5, R5 ;  /* 0x0000000500057213 */ /* 0x000fe20000000000 */
[----:B------:R-:W-:Y:S01]  /*0340*/  IMAD.U32 R3, RZ, RZ, UR7 ;  /* 0x00000007ff037e24 */ /* 0x000fe2000f8e00ff */
[----:B------:R-:W-:Y:S01]  /*0350*/  UISETP.GE.AND UP0, UPT, UR9, URZ, UPT ;  /* 0x0000003f0900728c */ /* 0x000fe2000bf06270 */
[C-C-:B------:R-:W-:Y:S01]  /*0360*/  LOP3.LUT R218, R223.reuse, 0x20, R214.reuse, 0xfe, !PT ;  /* 0x00000020dfda7812 */ /* 0x140fe200078efed6 */
[----:B------:R1:W3:Y:S01]  /*0370*/  R2UR UR13, R5 ;  /* 0x00000000050d73c2 */ /* 0x0002e200000e0000 */
[----:B------:R-:W-:Y:S01]  /*0380*/  LOP3.LUT R216, R223, 0x40, R214, 0xfe, !PT ;  /* 0x00000040dfd87812 */ /* 0x000fe200078efed6 */
[----:B------:R-:W-:Y:S01]  /*0390*/  CS2R R138, SRZ ;  /* 0x00000000008a7805 */ /* 0x000fe2000001ff00 */
[-C--:B------:R-:W-:Y:S01]  /*03a0*/  IABS R6, R3.reuse ;  /* 0x0000000300067213 */ /* 0x080fe20000000000 */
[----:B------:R-:W-:Y:S01]  /*03b0*/  CS2R R132, SRZ ;  /* 0x0000000000847805 */ /* 0x000fe2000001ff00 */
[----:B------:R-:W-:Y:S01]  /*03c0*/  IABS R3, R3 ;  /* 0x0000000300037213 */ /* 0x000fe20000000000 */
[----:B------:R-:W-:Y:S01]  /*03d0*/  CS2R R134, SRZ ;  /* 0x0000000000867805 */ /* 0x000fe2000001ff00 */
[----:B------:R-:W-:Y:S01]  /*03e0*/  CS2R R128, SRZ ;  /* 0x0000000000807805 */ /* 0x000fe2000001ff00 */
[----:B------:R-:W4:Y:S01]  /*03f0*/  R2UR UR15, R6 ;  /* 0x00000000060f73c2 */ /* 0x000f2200000e0000 */
[----:B------:R-:W-:Y:S01]  /*0400*/  CS2R R130, SRZ ;  /* 0x0000000000827805 */ /* 0x000fe2000001ff00 */
[----:B------:R-:W-:Y:S01]  /*0410*/  IMAD.MOV R3, RZ, RZ, -R3 ;  /* 0x000000ffff037224 */ /* 0x000fe200078e0a03 */
[----:B------:R-:W-:Y:S01]  /*0420*/  CS2R R124, SRZ ;  /* 0x00000000007c7805 */ /* 0x000fe2000001ff00 */
[----:B------:R-:W-:Y:S01]  /*0430*/  CS2R R126, SRZ ;  /* 0x00000000007e7805 */ /* 0x000fe2000001ff00 */
[----:B------:R-:W-:Y:S01]  /*0440*/  CS2R R116, SRZ ;  /* 0x0000000000747805 */ /* 0x000fe2000001ff00 */
[----:B------:R-:W-:Y:S01]  /*0450*/  CS2R R118, SRZ ;  /* 0x0000000000767805 */ /* 0x000fe2000001ff00 */
[----:B------:R-:W-:Y:S01]  /*0460*/  CS2R R84, SRZ ;  /* 0x0000000000547805 */ /* 0x000fe2000001ff00 */
[----:B------:R1:W2:Y:S01]  /*0470*/  R2UR UR12, R3 ;  /* 0x00000000030c73c2 */ /* 0x0002a200000e0000 */
[----:B------:R-:W-:Y:S01]  /*0480*/  CS2R R86, SRZ ;  /* 0x0000000000567805 */ /* 0x000fe2000001ff00 */
[----:B------:R-:W-:Y:S01]  /*0490*/  CS2R R76, SRZ ;  /* 0x00000000004c7805 */ /* 0x000fe2000001ff00 */
[----:B------:R-:W-:Y:S01]  /*04a0*/  CS2R R78, SRZ ;  /* 0x00000000004e7805 */ /* 0x000fe2000001ff00 */
[----:B------:R-:W-:Y:S01]  /*04b0*/  CS2R R72, SRZ ;  /* 0x0000000000487805 */ /* 0x000fe2000001ff00 */
[----:B------:R-:W-:Y:S01]  /*04c0*/  CS2R R74, SRZ ;  /* 0x00000000004a7805 */ /* 0x000fe2000001ff00 */
[----:B------:R-:W-:Y:S01]  /*04d0*/  CS2R R88, SRZ ;  /* 0x0000000000587805 */ /* 0x000fe2000001ff00 */
[----:B------:R-:W-:Y:S01]  /*04e0*/  CS2R R90, SRZ ;  /* 0x00000000005a7805 */ /* 0x000fe2000001ff00 */
[--C-:B-1----:R-:W-:Y:S01]  /*04f0*/  SHF.R.U32.HI R3, RZ, 0x2, R222.reuse ;  /* 0x00000002ff037819 */ /* 0x102fe200000116de */
[----:B------:R-:W-:Y:S01]  /*0500*/  CS2R R92, SRZ ;  /* 0x00000000005c7805 */ /* 0x000fe2000001ff00 */
[----:B------:R-:W-:Y:S01]  /*0510*/  CS2R R94, SRZ ;  /* 0x00000000005e7805 */ /* 0x000fe2000001ff00 */
[----:B------:R-:W-:Y:S01]  /*0520*/  CS2R R96, SRZ ;  /* 0x0000000000607805 */ /* 0x000fe2000001ff00 */
[----:B------:R-:W-:Y:S01]  /*0530*/  LOP3.LUT R3, R3, 0x10, RZ, 0xc0, !PT ;  /* 0x0000001003037812 */ /* 0x000fe200078ec0ff */
[----:B------:R-:W-:Y:S01]  /*0540*/  CS2R R98, SRZ ;  /* 0x0000000000627805 */ /* 0x000fe2000001ff00 */
[----:B------:R-:W-:Y:S01]  /*0550*/  CS2R R100, SRZ ;  /* 0x0000000000647805 */ /* 0x000fe2000001ff00 */
[----:B------:R-:W-:Y:S01]  /*0560*/  CS2R R102, SRZ ;  /* 0x0000000000667805 */ /* 0x000fe2000001ff00 */
[----:B----4-:R-:W1:Y:S01]  /*0570*/  I2F.RP R0, UR15 ;  /* 0x0000000f00007d06 */ /* 0x010e620008209400 */
[C-C-:B------:R-:W-:Y:S01]  /*0580*/  LOP3.LUT R5, R3.reuse, 0xf, R222.reuse, 0xf8, !PT ;  /* 0x0000000f03057812 */ /* 0x140fe200078ef8de */
[----:B------:R-:W-:Y:S01]  /*0590*/  CS2R R104, SRZ ;  /* 0x0000000000687805 */ /* 0x000fe2000001ff00 */
[----:B------:R-:W-:Y:S01]  /*05a0*/  LOP3.LUT R3, R3, 0x8, R222, 0xf8, !PT ;  /* 0x0000000803037812 */ /* 0x000fe200078ef8de */
[----:B------:R-:W-:Y:S01]  /*05b0*/  CS2R R106, SRZ ;  /* 0x00000000006a7805 */ /* 0x000fe2000001ff00 */
[--C-:B------:R-:W-:Y:S01]  /*05c0*/  IMAD R217, R218, 0x40, R241.reuse ;  /* 0x00000040dad97824 */ /* 0x100fe200078e02f1 */
[----:B------:R-:W-:Y:S01]  /*05d0*/  UMOV UR9, 0xffffffff ;  /* 0xffffffff00097882 */ /* 0x000fe20000000000 */
[----:B------:R-:W-:Y:S01]  /*05e0*/  IMAD.SHL.U32 R238, R5, 0x40, RZ ;  /* 0x0000004005ee7824 */ /* 0x000fe200078e00ff */
[C-C-:B------:R-:W-:Y:S01]  /*05f0*/  LOP3.LUT R4, R3.reuse, 0x20, R214.reuse, 0xfe, !PT ;  /* 0x0000002003047812 */ /* 0x140fe200078efed6 */
[----:B------:R-:W-:Y:S01]  /*0600*/  IMAD R215, R216, 0x40, R241 ;  /* 0x00000040d8d77824 */ /* 0x000fe200078e02f1 */
[----:B------:R-:W-:-:S02]  /*0610*/  LOP3.LUT R5, R3, 0x40, R214, 0xfe, !PT ;  /* 0x0000004003057812 */ /* 0x000fc400078efed6 */
[--C-:B------:R-:W-:Y:S01]  /*0620*/  LOP3.LUT R8, R3, 0x60, R214.reuse, 0xfe, !PT ;  /* 0x0000006003087812 */ /* 0x100fe200078efed6 */
[----:B------:R-:W-:Y:S01]  /*0630*/  IMAD.SHL.U32 R4, R4, 0x40, RZ ;  /* 0x0000004004047824 */ /* 0x000fe200078e00ff */
[----:B------:R-:W-:Y:S01]  /*0640*/  LOP3.LUT R214, R223, 0x60, R214, 0xfe, !PT ;  /* 0x00000060dfd67812 */ /* 0x000fe200078efed6 */
[----:B------:R-:W-:Y:S01]  /*0650*/  IMAD.SHL.U32 R228, R5, 0x40, RZ ;  /* 0x0000004005e47824 */ /* 0x000fe200078e00ff */
[----:B-1----:R-:W1:Y:S01]  /*0660*/  MUFU.RCP R0, R0 ;  /* 0x0000000000007308 */ /* 0x002e620000001000 */
[----:B------:R-:W-:Y:S02]  /*0670*/  IMAD.SHL.U32 R8, R8, 0x40, RZ ;  /* 0x0000004008087824 */ /* 0x000fe400078e00ff */
[----:B------:R-:W-:Y:S01]  /*0680*/  IMAD R213, R214, 0x40, R241 ;  /* 0x00000040d6d57824 */ /* 0x000fe200078e02f1 */
[----:B-1----:R-:W-:Y:S02]  /*0690*/  IADD3 R2, R0, 0xffffffe, RZ ;  /* 0x0ffffffe00027810 */ /* 0x002fe40007ffe0ff */
[----:B------:R-:W-:-:S04]  /*06a0*/  SHF.R.U32.HI R0, RZ, 0x3, R222 ;  /* 0x00000003ff007819 */ /* 0x000fc800000116de */
[----:B------:R-:W1:Y:S01]  /*06b0*/  F2I.FTZ.U32.TRUNC.NTZ R2, R2 ;  /* 0x0000000200027305 */ /* 0x000e62000021f000 */
[----:B------:R-:W-:Y:S01]  /*06c0*/  SGXT.U32 R0, R0, 0x4 ;  /* 0x000000040000781a */ /* 0x000fe20000000000 */
[----:B-1----:R1:W4:Y:S02]  /*06d0*/  R2UR UR5, R2 ;  /* 0x00000000020573c2 */ /* 0x00232400000e0000 */
[----:B-1----:R-:W-:-:S04]  /*06e0*/  SHF.R.U32.HI R2, RZ, 0x1, R222 ;  /* 0x00000001ff027819 */ /* 0x002fc800000116de */
[----:B------:R-:W-:Y:S02]  /*06f0*/  LOP3.LUT R6, R2, 0x8, RZ, 0xc0, !PT ;  /* 0x0000000802067812 */ /* 0x000fe400078ec0ff */
[----:B------:R-:W-:Y:S02]  /*0700*/  LOP3.LUT R2, R19, 0x8, RZ, 0xc0, !PT ;  /* 0x0000000813027812 */ /* 0x000fe400078ec0ff */
[C-C-:B------:R-:W-:Y:S02]  /*0710*/  LOP3.LUT R7, R6.reuse, 0x30, R19.reuse, 0xf8, !PT ;  /* 0x0000003006077812 */ /* 0x140fe400078ef813 */
[----:B------:R-:W-:Y:S02]  /*0720*/  LOP3.LUT R227, R6, 0x38, R19, 0x78, !PT ;  /* 0x0000003806e37812 */ /* 0x000fe400078e7813 */
[--C-:B------:R-:W-:Y:S02]  /*0730*/  LOP3.LUT R7, R7, 0x30, R2.reuse, 0x1e, !PT ;  /* 0x0000003007077812 */ /* 0x100fe400078e1e02 */
[----:B------:R-:W-:Y:S01]  /*0740*/  LOP3.LUT R2, R19, 0x10, R2, 0x2e, !PT ;  /* 0x0000001013027812 */ /* 0x000fe200078e2e02 */
[----:B----4-:R-:W-:Y:S01]  /*0750*/  UIADD3 UR8, URZ, -UR5, URZ ;  /* 0x800000053f087290 */ /* 0x010fe2000fffe03f */
[----:B------:R-:W-:-:S02]  /*0760*/  LOP3.LUT R239, R238, R227, RZ, 0xfc, !PT ;  /* 0x000000e3eeef7212 */ /* 0x000fc400078efcff */
[----:B------:R-:W-:Y:S01]  /*0770*/  LOP3.LUT R3, R2, 0x20, R19, 0xf8, !PT ;  /* 0x0000002002037812 */ /* 0x000fe200078ef813 */
[----:B------:R-:W-:Y:S01]  /*0780*/  UIMAD UR8, UR8, UR15, URZ ;  /* 0x0000000f080872a4 */ /* 0x000fe2000f8e023f */
[----:B------:R-:W-:Y:S02]  /*0790*/  LOP3.LUT R237, R238, R219, R6, 0xf6, !PT ;  /* 0x000000dbeeed7212 */ /* 0x000fe400078ef606 */
[----:B------:R-:W-:Y:S01]  /*07a0*/  LOP3.LUT R3, R3, R6, RZ, 0x3c, !PT ;  /* 0x0000000603037212 */ /* 0x000fe200078e3cff */
[----:B------:R-:W-:Y:S01]  /*07b0*/  UIMAD.WIDE.U32 UR4, UR5, UR8, UR4 ;  /* 0x00000008050472a5 */ /* 0x000fe2000f8e0004 */
[-C--:B------:R-:W-:Y:S02]  /*07c0*/  LOP3.LUT R236, R7, R238.reuse, RZ, 0xfc, !PT ;  /* 0x000000ee07ec7212 */ /* 0x080fe400078efcff */
[C---:B------:R-:W-:Y:S02]  /*07d0*/  LOP3.LUT R238, R3.reuse, R238, RZ, 0xfc, !PT ;  /* 0x000000ee03ee7212 */ /* 0x040fe400078efcff */
[----:B------:R-:W-:-:S02]  /*07e0*/  LOP3.LUT R234, R3, R4, RZ, 0xfc, !PT ;  /* 0x0000000403ea7212 */ /* 0x000fc400078efcff */
[----:B------:R-:W-:Y:S01]  /*07f0*/  UMOV UR8, UR5 ;  /* 0x0000000500087c82 */ /* 0x000fe20008000000 */
[C---:B------:R-:W-:Y:S01]  /*0800*/  LOP3.LUT R230, R3.reuse, R228, RZ, 0xfc, !PT ;  /* 0x000000e403e67212 */ /* 0x040fe200078efcff */
[----:B---3--:R-:W-:Y:S01]  /*0810*/  UIMAD.WIDE.U32 UR4, UR8, UR13, URZ ;  /* 0x0000000d080472a5 */ /* 0x008fe2000f8e003f */
[----:B------:R-:W-:Y:S02]  /*0820*/  LOP3.LUT R226, R3, R8, RZ, 0xfc, !PT ;  /* 0x0000000803e27212 */ /* 0x000fe400078efcff */
[-CC-:B------:R-:W-:Y:S02]  /*0830*/  LOP3.LUT R233, R4, R219.reuse, R6.reuse, 0xf6, !PT ;  /* 0x000000db04e97212 */ /* 0x180fe400078ef606 */
[-CC-:B------:R-:W-:Y:S02]  /*0840*/  LOP3.LUT R229, R228, R219.reuse, R6.reuse, 0xf6, !PT ;  /* 0x000000dbe4e57212 */ /* 0x180fe400078ef606 */
[----:B------:R-:W-:Y:S01]  /*0850*/  UMOV UR10, UR5 ;  /* 0x00000005000a7c82 */ /* 0x000fe20008000000 */
[----:B------:R-:W-:Y:S01]  /*0860*/  LOP3.LUT R225, R8, R219, R6, 0xf6, !PT ;  /* 0x000000db08e17212 */ /* 0x000fe200078ef606 */
[----:B--2---:R-:W-:Y:S01]  /*0870*/  UIMAD UR4, UR10, UR12, UR13 ;  /* 0x0000000c0a0472a4 */ /* 0x004fe2000f8e020d */
[----:B------:R-:W-:-:S02]  /*0880*/  LOP3.LUT R235, R4, R227, RZ, 0xfc, !PT ;  /* 0x000000e304eb7212 */ /* 0x000fc400078efcff */
[C---:B------:R-:W-:Y:S01]  /*0890*/  LOP3.LUT R232, R7.reuse, R4, RZ, 0xfc, !PT ;  /* 0x0000000407e87212 */ /* 0x040fe200078efcff */
[----:B------:R-:W-:Y:S01]  /*08a0*/  UISETP.GT.U32.AND UP2, UPT, UR15, UR4, UPT ;  /* 0x000000040f00728c */ /* 0x000fe2000bf44070 */
[-C--:B------:R-:W-:Y:S02]  /*08b0*/  LOP3.LUT R231, R228, R227.reuse, RZ, 0xfc, !PT ;  /* 0x000000e3e4e77212 */ /* 0x080fe400078efcff */
[C---:B------:R-:W-:Y:S02]  /*08c0*/  LOP3.LUT R228, R7.reuse, R228, RZ, 0xfc, !PT ;  /* 0x000000e407e47212 */ /* 0x040fe400078efcff */
[----:B------:R-:W-:Y:S02]  /*08d0*/  LOP3.LUT R224, R7, R8, RZ, 0xfc, !PT ;  /* 0x0000000807e07212 */ /* 0x000fe400078efcff */
[----:B------:R-:W-:Y:S02]  /*08e0*/  LOP3.LUT R227, R8, R227, RZ, 0xfc, !PT ;  /* 0x000000e308e37212 */ /* 0x000fe400078efcff */
[----:B------:R-:W-:-:S02]  /*08f0*/  LOP3.LUT R219, R219, 0x18, R222, 0x78, !PT ;  /* 0x00000018dbdb7812 */ /* 0x000fc400078e78de */
[----:B------:R-:W-:Y:S02]  /*0900*/  @!UP2 UIADD3 UR4, UR4, -UR15, URZ ;  /* 0x8000000f0404a290 */ /* 0x000fe4000fffe03f */
[----:B------:R-:W-:Y:S02]  /*0910*/  @!UP2 UIADD3 UR10, UR10, 0x1, URZ ;  /* 0x000000010a0aa890 */ /* 0x000fe4000fffe03f */
[----:B------:R-:W-:Y:S02]  /*0920*/  UISETP.GE.U32.AND UP1, UPT, UR4, UR15, UPT ;  /* 0x0000000f0400728c */ /* 0x000fe4000bf26070 */
[----:B------:R-:W-:Y:S02]  /*0930*/  UIMAD.WIDE.U32 UR4, UR8, UR11, URZ ;  /* 0x0000000b080472a5 */ /* 0x000fe4000f8e003f */
[----:B------:R-:W-:Y:S02]  /*0940*/  ULOP3.LUT UR4, URZ, UR7, URZ, 0x33, !UPT ;  /* 0x000000073f047292 */ /* 0x000fe4000f8e333f */
[----:B------:R-:W-:-:S02]  /*0950*/  UIMAD UR5, UR5, UR12, UR11 ;  /* 0x0000000c050572a4 */ /* 0x000fc4000f8e020b */
[----:B------:R-:W-:Y:S02]  /*0960*/  UMOV UR8, 0x1 ;  /* 0x0000000100087882 */ /* 0x000fe40000000000 */
[----:B------:R-:W-:Y:S02]  /*0970*/  UISETP.GT.U32.AND UP2, UPT, UR15, UR5, UPT ;  /* 0x000000050f00728c */ /* 0x000fe4000bf44070 */
[----:B------:R-:W-:Y:S02]  /*0980*/  @UP1 UIADD3 UR10, UR10, 0x1, URZ ;  /* 0x000000010a0a1890 */ /* 0x000fe4000fffe03f */
[----:B------:R-:W-:Y:S02]  /*0990*/  UISETP.NE.AND UP1, UPT, UR7, URZ, UPT ;  /* 0x0000003f0700728c */ /* 0x000fe4000bf25270 */
[----:B------:R-:W-:-:S04]  /*09a0*/  @!UP0 UIADD3 UR10, -UR10, URZ, URZ ;  /* 0x0000003f0a0a8290 */ /* 0x000fc8000fffe13f */
[----:B------:R-:W-:Y:S02]  /*09b0*/  USEL UR10, UR4, UR10, !UP1 ;  /* 0x0000000a040a7287 */ /* 0x000fe4000c800000 */
[----:B------:R-:W-:Y:S02]  /*09c0*/  @!UP2 UIADD3 UR5, UR5, -UR15, URZ ;  /* 0x8000000f0505a290 */ /* 0x000fe4000fffe03f */
[----:B------:R-:W-:Y:S02]  /*09d0*/  USHF.R.S32.HI UR7, URZ, 0x18, UR10 ;  /* 0x000000183f077899 */ /* 0x000fe4000801140a */
[----:B------:R-:W-:Y:S02]  /*09e0*/  USHF.L.U32 UR10, UR10, 0x7, URZ ;  /* 0x000000070a0a7899 */ /* 0x000fe4000800063f */
[----:B------:R-:W-:Y:S02]  /*09f0*/  USGXT UR7, UR7, 0x1 ;  /* 0x000000010707789a */ /* 0x000fe40008000200 */
[----:B------:R-:W-:-:S02]  /*0a00*/  UISETP.GT.U32.AND UP0, UPT, UR15, UR5, UPT ;  /* 0x000000050f00728c */ /* 0x000fc4000bf04070 */
[----:B------:R-:W-:Y:S01]  /*0a10*/  IMAD.U32 R3, RZ, RZ, UR10 ;  /* 0x0000000aff037e24 */ /* 0x000fe2000f8e00ff */
[----:B------:R-:W-:Y:S01]  /*0a20*/  LOP3.LUT R2, R0, UR10, RZ, 0xfc, !PT ;  /* 0x0000000a00027c12 */ /* 0x000fe2000f8efcff */
[----:B------:R-:W-:Y:S01]  /*0a30*/  IMAD.U32 R16, RZ, RZ, UR7 ;  /* 0x00000007ff107e24 */ /* 0x000fe2000f8e00ff */
[----:B------:R-:W-:Y:S01]  /*0a40*/  UISETP.GE.AND UP2, UPT, UR14, URZ, UPT ;  /* 0x0000003f0e00728c */ /* 0x000fe2000bf46270 */
[----:B------:R-:W-:Y:S01]  /*0a50*/  IMAD.U32 R9, RZ, RZ, UR10 ;  /* 0x0000000aff097e24 */ /* 0x000fe2000f8e00ff */
[----:B------:R-:W-:Y:S01]  /*0a60*/  LOP3.LUT R3, R3, 0x10, R0, 0xfe, !PT ;  /* 0x0000001003037812 */ /* 0x000fe200078efe00 */
[----:B------:R-:W-:Y:S01]  /*0a70*/  IMAD.U32 R11, RZ, RZ, UR10 ;  /* 0x0000000aff0b7e24 */ /* 0x000fe2000f8e00ff */
[C---:B------:R-:W-:Y:S01]  /*0a80*/  LEA.HI R5, R16.reuse, R2, RZ, 0xc ;  /* 0x0000000210057211 */ /* 0x040fe200078f60ff */
[----:B------:R-:W-:Y:S01]  /*0a90*/  UMOV UR7, URZ ;  /* 0x0000003f00077c82 */ /* 0x000fe20008000000 */
[----:B------:R-:W-:Y:S01]  /*0aa0*/  LEA.HI R6, R16, R3, RZ, 0xc ;  /* 0x0000000310067211 */ /* 0x000fe200078f60ff */
[----:B------:R-:W-:Y:S01]  /*0ab0*/  @!UP0 UIADD3 UR5, UR5, -UR15, URZ ;  /* 0x8000000f05058290 */ /* 0x000fe2000fffe03f */
[----:B------:R-:W-:-:S02]  /*0ac0*/  LOP3.LUT R5, R5, 0xff000, RZ, 0xc0, !PT ;  /* 0x000ff00005057812 */ /* 0x000fc400078ec0ff */
[----:B------:R-:W-:Y:S01]  /*0ad0*/  LOP3.LUT R6, R6, 0xff000, RZ, 0xc0, !PT ;  /* 0x000ff00006067812 */ /* 0x000fe200078ec0ff */
[----:B------:R-:W-:Y:S01]  /*0ae0*/  @!UP2 UIADD3 UR5, -UR5, URZ, URZ ;  /* 0x0000003f0505a290 */ /* 0x000fe2000fffe13f */
[C-C-:B------:R-:W-:Y:S01]  /*0af0*/  LOP3.LUT R4, R9.reuse, 0x20, R0.reuse, 0xfe, !PT ;  /* 0x0000002009047812 */ /* 0x140fe200078efe00 */
[----:B------:R-:W-:Y:S01]  /*0b00*/  IMAD.IADD R17, R2, 0x1, -R5 ;  /* 0x0000000102117824 */ /* 0x000fe200078e0a05 */
[----:B------:R-:W-:Y:S01]  /*0b10*/  LOP3.LUT R9, R9, 0x50, R0, 0xfe, !PT ;  /* 0x0000005009097812 */ /* 0x000fe200078efe00 */
[----:B------:R-:W-:Y:S01]  /*0b20*/  IMAD.IADD R14, R3, 0x1, -R6 ;  /* 0x00000001030e7824 */ /* 0x000fe200078e0a06 */
[----:B------:R-:W-:Y:S01]  /*0b30*/  LEA.HI R7, R16, R4, RZ, 0xc ;  /* 0x0000000410077211 */ /* 0x000fe200078f60ff */
[----:B------:R-:W-:Y:S01]  /*0b40*/  IMAD.U32 R3, RZ, RZ, UR10 ;  /* 0x0000000aff037e24 */ /* 0x000fe2000f8e00ff */
[----:B------:R-:W-:Y:S01]  /*0b50*/  USEL UR4, UR4, UR5, !UP1 ;  /* 0x0000000504047287 */ /* 0x000fe2000c800000 */
[----:B------:R-:W-:Y:S01]  /*0b60*/  IMAD.U32 R5, RZ, RZ, UR10 ;  /* 0x0000000aff057e24 */ /* 0x000fe2000f8e00ff */
[----:B------:R-:W-:Y:S01]  /*0b70*/  LOP3.LUT R7, R7, 0xff000, RZ, 0xc0, !PT ;  /* 0x000ff00007077812 */ /* 0x000fe200078ec0ff */
[----:B------:R-:W-:Y:S01]  /*0b80*/  IMAD.SHL.U32 R48, R14, 0x1000, RZ ;  /* 0x000010000e307824 */ /* 0x000fe200078e00ff */
[--C-:B------:R-:W-:Y:S01]  /*0b90*/  LOP3.LUT R2, R3, 0x30, R0.reuse, 0xfe, !PT ;  /* 0x0000003003027812 */ /* 0x100fe200078efe00 */
[----:B------:R-:W-:Y:S01]  /*0ba0*/  ULEA UR4, UR6, UR4, 0x3 ;  /* 0x0000000406047291 */ /* 0x000fe2000f8e183f */
[----:B------:R-:W-:Y:S01]  /*0bb0*/  LOP3.LUT R3, R5, 0x40, R0, 0xfe, !PT ;  /* 0x0000004005037812 */ /* 0x000fe200078efe00 */
[----:B------:R-:W-:Y:S01]  /*0bc0*/  IMAD.IADD R15, R4, 0x1, -R7 ;  /* 0x00000001040f7824 */ /* 0x000fe200078e0a07 */
[C---:B------:R-:W-:Y:S01]  /*0bd0*/  LEA.HI R4, R16.reuse, R2, RZ, 0xc ;  /* 0x0000000210047211 */ /* 0x040fe200078f60ff */
[----:B------:R-:W-:Y:S01]  /*0be0*/  USHF.L.U32 UR13, UR4, 0x7, URZ ;  /* 0x00000007040d7899 */ /* 0x000fe2000800063f */
[----:B------:R-:W-:Y:S01]  /*0bf0*/  LEA.HI R6, R16, R3, RZ, 0xc ;  /* 0x0000000310067211 */ /* 0x000fe200078f60ff */
[----:B------:R-:W-:Y:S01]  /*0c00*/  USHF.R.S32.HI UR4, URZ, 0x18, UR4 ;  /* 0x000000183f047899 */ /* 0x000fe20008011404 */
[----:B------:R-:W-:Y:S01]  /*0c10*/  LOP3.LUT R7, R241, 0x20, R222, 0x78, !PT ;  /* 0x00000020f1077812 */ /* 0x000fe200078e78de */
[----:B------:R-:W-:Y:S01]  /*0c20*/  IMAD.SHL.U32 R50, R15, 0x1000, RZ ;  /* 0x000010000f327824 */ /* 0x000fe200078e00ff */
[----:B------:R-:W-:Y:S01]  /*0c30*/  LOP3.LUT R6, R6, 0xff000, RZ, 0xc0, !PT ;  /* 0x000ff00006067812 */ /* 0x000fe200078ec0ff */
[----:B------:R-:W-:Y:S01]  /*0c40*/  USGXT UR4, UR4, 0x1 ;  /* 0x000000010404789a */ /* 0x000fe20008000200 */
[----:B------:R-:W-:Y:S01]  /*0c50*/  LOP3.LUT R5, R4, 0xff000, RZ, 0xc0, !PT ;  /* 0x000ff00004057812 */ /* 0x000fe200078ec0ff */
[----:B------:R-:W-:Y:S01]  /*0c60*/  IMAD R240, R0, 0x40, R7 ;  /* 0x0000004000f07824 */ /* 0x000fe200078e0207 */
[----:B------:R-:W-:Y:S01]  /*0c70*/  LEA.HI R8, R16, R9, RZ, 0xc ;  /* 0x0000000910087211 */ /* 0x000fe200078f60ff */
[----:B------:R-:W-:Y:S01]  /*0c80*/  IMAD.IADD R25, R3, 0x1, -R6 ;  /* 0x0000000103197824 */ /* 0x000fe200078e0a06 */
[--C-:B------:R-:W-:Y:S01]  /*0c90*/  LOP3.LUT R11, R11, 0x70, R0.reuse, 0xfe, !PT ;  /* 0x000000700b0b7812 */ /* 0x100fe200078efe00 */
[----:B------:R-:W-:Y:S01]  /*0ca0*/  IMAD.U32 R3, RZ, RZ, UR10 ;  /* 0x0000000aff037e24 */ /* 0x000fe2000f8e00ff */
[----:B------:R-:W-:Y:S01]  /*0cb0*/  LOP3.LUT R12, R8, 0xff000, RZ, 0xc0, !PT ;  /* 0x000ff000080c7812 */ /* 0x000fe200078ec0ff */
[----:B------:R-:W-:Y:S01]  /*0cc0*/  IMAD.U32 R7, RZ, RZ, UR13 ;  /* 0x0000000dff077e24 */ /* 0x000fe2000f8e00ff */
[----:B------:R-:W-:Y:S01]  /*0cd0*/  ULDC.64 UR14, c[0x0][0x118] ;  /* 0x00004600000e7ab9 */ /* 0x000fe20000000a00 */
[----:B------:R-:W-:Y:S01]  /*0ce0*/  IMAD.U32 R23, RZ, RZ, UR13 ;  /* 0x0000000dff177e24 */ /* 0x000fe2000f8e00ff */
[--C-:B------:R-:W-:Y:S01]  /*0cf0*/  LOP3.LUT R10, R3, 0x60, R0.reuse, 0xfe, !PT ;  /* 0x00000060030a7812 */ /* 0x100fe200078efe00 */
[----:B------:R-:W-:Y:S01]  /*0d00*/  IMAD.IADD R24, R2, 0x1, -R5 ;  /* 0x0000000102187824 */ /* 0x000fe200078e0a05 */
[--C-:B------:R-:W-:Y:S01]  /*0d10*/  LOP3.LUT R4, R7, 0x30, R0.reuse, 0xfe, !PT ;  /* 0x0000003007047812 */ /* 0x100fe200078efe00 */
[----:B------:R-:W-:Y:S01]  /*0d20*/  IMAD.U32 R3, RZ, RZ, UR13 ;  /* 0x0000000dff037e24 */ /* 0x000fe2000f8e00ff */
[--C-:B------:R-:W-:Y:S01]  /*0d30*/  LOP3.LUT R7, R23, 0x60, R0.reuse, 0xfe, !PT ;  /* 0x0000006017077812 */ /* 0x100fe200078efe00 */
[----:B------:R-:W-:Y:S01]  /*0d40*/  IMAD.U32 R5, RZ, RZ, UR13 ;  /* 0x0000000dff057e24 */ /* 0x000fe2000f8e00ff */
[----:B------:R-:W-:Y:S01]  /*0d50*/  LOP3.LUT R51, R48, 0x38, R19, 0xf8, !PT ;  /* 0x0000003830337812 */ /* 0x000fe200078ef813 */
[----:B------:R-:W-:Y:S01]  /*0d60*/  IMAD.U32 R13, RZ, RZ, UR13 ;  /* 0x0000000dff0d7e24 */ /* 0x000fe2000f8e00ff */
[--C-:B------:R-:W-:Y:S01]  /*0d70*/  LOP3.LUT R2, R3, 0x10, R0.reuse, 0xfe, !PT ;  /* 0x0000001003027812 */ /* 0x100fe200078efe00 */
[----:B------:R-:W-:Y:S01]  /*0d80*/  IMAD.U32 R21, RZ, RZ, UR13 ;  /* 0x0000000dff157e24 */ /* 0x000fe2000f8e00ff */
[--C-:B------:R-:W-:Y:S01]  /*0d90*/  LOP3.LUT R3, R5, 0x20, R0.reuse, 0xfe, !PT ;  /* 0x0000002005037812 */ /* 0x100fe200078efe00 */
[----:B------:R-:W-:Y:S01]  /*0da0*/  IMAD.U32 R27, RZ, RZ, UR13 ;  /* 0x0000000dff1b7e24 */ /* 0x000fe2000f8e00ff */
[--C-:B------:R-:W-:Y:S01]  /*0db0*/  LOP3.LUT R5, R13, 0x40, R0.reuse, 0xfe, !PT ;  /* 0x000000400d057812 */ /* 0x100fe200078efe00 */
[----:B------:R-:W-:Y:S01]  /*0dc0*/  IMAD.U32 R23, RZ, RZ, UR4 ;  /* 0x00000004ff177e24 */ /* 0x000fe2000f8e00ff */
[----:B------:R-:W-:Y:S01]  /*0dd0*/  LOP3.LUT R6, R21, 0x50, R0, 0xfe, !PT ;  /* 0x0000005015067812 */ /* 0x000fe200078efe00 */
[----:B------:R-:W-:Y:S01]  /*0de0*/  IMAD.IADD R26, R9, 0x1, -R12 ;  /* 0x00000001091a7824 */ /* 0x000fe200078e0a0c */
[----:B------:R-:W-:Y:S01]  /*0df0*/  LOP3.LUT R8, R27, 0x70, R0, 0xfe, !PT ;  /* 0x000000701b087812 */ /* 0x000fe200078efe00 */
[----:B------:R-:W-:Y:S01]  /*0e00*/  IMAD.SHL.U32 R54, R25, 0x1000, RZ ;  /* 0x0000100019367824 */ /* 0x000fe200078e00ff */
[----:B------:R-:W-:Y:S01]  /*0e10*/  LOP3.LUT R0, R0, UR13, RZ, 0xfc, !PT ;  /* 0x0000000d00007c12 */ /* 0x000fe2000f8efcff */
[----:B------:R-:W-:Y:S01]  /*0e20*/  IMAD.SHL.U32 R52, R24, 0x1000, RZ ;  /* 0x0000100018347824 */ /* 0x000fe200078e00ff */
[----:B------:R-:W-:Y:S01]  /*0e30*/  LEA.HI R13, R16, R10, RZ, 0xc ;  /* 0x0000000a100d7211 */ /* 0x000fe200078f60ff */
[----:B------:R-:W-:Y:S01]  /*0e40*/  IMAD.SHL.U32 R56, R26, 0x1000, RZ ;  /* 0x000010001a387824 */ /* 0x000fe200078e00ff */
[C---:B------:R-:W-:Y:S01]  /*0e50*/  LEA.HI R12, R23.reuse, R2, RZ, 0x9 ;  /* 0x00000002170c7211 */ /* 0x040fe200078f48ff */
[----:B------:R-:W-:Y:S01]  /*0e60*/  IMAD.WIDE R14, R50, 0x2, RZ ;  /* 0x00000002320e7825 */ /* 0x000fe200078e02ff */
[----:B------:R-:W-:Y:S01]  /*0e70*/  LEA.HI R9, R23, R0, RZ, 0x9 ;  /* 0x0000000017097211 */ /* 0x000fe200078f48ff */
[----:B------:R-:W-:Y:S01]  /*0e80*/  UMOV UR6, URZ ;  /* 0x0000003f00067c82 */ /* 0x000fe20008000000 */
[----:B------:R-:W-:Y:S01]  /*0e90*/  LOP3.LUT R21, R13, 0xff000, RZ, 0xc0, !PT ;  /* 0x000ff0000d157812 */ /* 0x000fe200078ec0ff */
[----:B------:R-:W-:Y:S01]  /*0ea0*/  IMAD.SHL.U32 R46, R17, 0x1000, RZ ;  /* 0x00001000112e7824 */ /* 0x000fe200078e00ff */
[----:B------:R-:W-:Y:S01]  /*0eb0*/  LEA.HI R16, R16, R11, RZ, 0xc ;  /* 0x0000000b10107211 */ /* 0x000fe200078f60ff */
[----:B------:R-:W-:Y:S01]  /*0ec0*/  IMAD.SHL.U32 R240, R240, 0x2, RZ ;  /* 0x00000002f0f07824 */ /* 0x000fe200078e00ff */
[----:B------:R-:W-:Y:S01]  /*0ed0*/  LOP3.LUT R13, R12, 0xffe00, RZ, 0xc0, !PT ;  /* 0x000ffe000c0d7812 */ /* 0x000fe200078ec0ff */
[----:B------:R-:W-:Y:S01]  /*0ee0*/  IMAD.IADD R12, R10, 0x1, -R21 ;  /* 0x000000010a0c7824 */ /* 0x000fe200078e0a15 */
[----:B------:R-:W-:Y:S01]  /*0ef0*/  LOP3.LUT R9, R9, 0xffe00, RZ, 0xc0, !PT ;  /* 0x000ffe0009097812 */ /* 0x000fe200078ec0ff */
[----:B------:R-:W-:Y:S01]  /*0f00*/  UMOV UR4, URZ ;  /* 0x0000003f00047c82 */ /* 0x000fe20008000000 */
[----:B------:R-:W-:Y:S01]  /*0f10*/  LOP3.LUT R16, R16, 0xff000, RZ, 0xc0, !PT ;  /* 0x000ff00010107812 */ /* 0x000fe200078ec0ff */
[----:B------:R-:W-:Y:S01]  /*0f20*/  IMAD.IADD R18, R2, 0x1, -R13 ;  /* 0x0000000102127824 */ /* 0x000fe200078e0a0d */
[C---:B------:R-:W-:Y:S01]  /*0f30*/  LEA.HI R2, R23.reuse, R3, RZ, 0x9 ;  /* 0x0000000317027211 */ /* 0x040fe200078f48ff */
[----:B------:R-:W-:Y:S01]  /*0f40*/  IMAD.IADD R0, R0, 0x1, -R9 ;  /* 0x0000000100007824 */ /* 0x000fe200078e0a09 */
[----:B------:R-:W-:Y:S01]  /*0f50*/  LEA.HI R9, R23, R4, RZ, 0x9 ;  /* 0x0000000417097211 */ /* 0x000fe200078f48ff */
[----:B------:R-:W-:Y:S01]  /*0f60*/  IMAD.IADD R22, R11, 0x1, -R16 ;  /* 0x000000010b167824 */ /* 0x000fe200078e0a10 */
[C---:B------:R-:W-:Y:S01]  /*0f70*/  LEA.HI R11, R23.reuse, R6, RZ, 0x9 ;  /* 0x00000006170b7211 */ /* 0x040fe200078f48ff */
[----:B------:R-:W-:Y:S01]  /*0f80*/  IMAD.SHL.U32 R58, R12, 0x1000, RZ ;  /* 0x000010000c3a7824 */ /* 0x000fe200078e00ff */
[----:B------:R-:W-:Y:S01]  /*0f90*/  LOP3.LUT R2, R2, 0xffe00, RZ, 0xc0, !PT ;  /* 0x000ffe0002027812 */ /* 0x000fe200078ec0ff */
[----:B------:R-:W-:Y:S01]  /*0fa0*/  IMAD.WIDE R12, R52, 0x2, RZ ;  /* 0x00000002340c7825 */ /* 0x000fe200078e02ff */
[----:B------:R-:W-:Y:S01]  /*0fb0*/  LEA.HI R10, R23, R5, RZ, 0x9 ;  /* 0x00000005170a7211 */ /* 0x000fe200078f48ff */
[----:B------:R-:W-:Y:S01]  /*0fc0*/  UMOV UR5, URZ ;  /* 0x0000003f00057c82 */ /* 0x000fe20008000000 */
[----:B------:R-:W-:Y:S01]  /*0fd0*/  LOP3.LUT R9, R9, 0xffe00, RZ, 0xc0, !PT ;  /* 0x000ffe0009097812 */ /* 0x000fe200078ec0ff */
[----:B------:R-:W-:Y:S01]  /*0fe0*/  IMAD.IADD R16, R3, 0x1, -R2 ;  /* 0x0000000103107824 */ /* 0x000fe200078e0a02 */
[----:B------:R-:W-:Y:S01]  /*0ff0*/  LOP3.LUT R11, R11, 0xffe00, RZ, 0xc0, !PT ;  /* 0x000ffe000b0b7812 */ /* 0x000fe200078ec0ff */
[----:B------:R-:W-:Y:S01]  /*1000*/  IMAD.SHL.U32 R60, R22, 0x1000, RZ ;  /* 0x00001000163c7824 */ /* 0x000fe200078e00ff */
[----:B------:R-:W-:Y:S01]  /*1010*/  LOP3.LUT R10, R10, 0xffe00, RZ, 0xc0, !PT ;  /* 0x000ffe000a0a7812 */ /* 0x000fe200078ec0ff */
[----:B------:R-:W-:Y:S01]  /*1020*/  IMAD.IADD R20, R4, 0x1, -R9 ;  /* 0x0000000104147824 */ /* 0x000fe200078e0a09 */
[C---:B------:R-:W-:Y:S01]  /*1030*/  LEA.HI R2, R23.reuse, R7, RZ, 0x9 ;  /* 0x0000000717027211 */ /* 0x040fe200078f48ff */
[----:B------:R-:W-:Y:S01]  /*1040*/  IMAD.IADD R4, R6, 0x1, -R11 ;  /* 0x0000000106047824 */ /* 0x000fe200078e0a0b */
[----:B------:R-:W-:Y:S01]  /*1050*/  LEA.HI R3, R23, R8, RZ, 0x9 ;  /* 0x0000000817037211 */ /* 0x000fe200078f48ff */
[----:B------:R-:W-:Y:S01]  /*1060*/  IMAD.IADD R21, R5, 0x1, -R10 ;  /* 0x0000000105157824 */ /* 0x000fe200078e0a0a */
[----:B------:R-:W-:Y:S01]  /*1070*/  LOP3.LUT R6, R2, 0xffe00, RZ, 0xc0, !PT ;  /* 0x000ffe0002067812 */ /* 0x000fe200078ec0ff */
[----:B------:R-:W-:Y:S01]  /*1080*/  IMAD.WIDE R10, R54, 0x2, RZ ;  /* 0x00000002360a7825 */ /* 0x000fe200078e02ff */
[----:B------:R-:W-:-:S02]  /*1090*/  LOP3.LUT R5, R3, 0xffe00, RZ, 0xc0, !PT ;  /* 0x000ffe0003057812 */ /* 0x000fc400078ec0ff */
[----:B------:R-:W-:Y:S01]  /*10a0*/  LOP3.LUT R203, R29, R13, RZ, 0xfc, !PT ;  /* 0x0000000d1dcb7212 */ /* 0x000fe200078efcff */
[----:B------:R-:W-:Y:S01]  /*10b0*/  IMAD.IADD R22, R7, 0x1, -R6 ;  /* 0x0000000107167824 */ /* 0x000fe200078e0a06 */
[C---:B------:R-:W-:Y:S01]  /*10c0*/  LOP3.LUT R205, R29.reuse, R11, RZ, 0xfc, !PT ;  /* 0x0000000b1dcd7212 */ /* 0x040fe200078efcff */
[----:B------:R-:W-:Y:S01]  /*10d0*/  IMAD.IADD R23, R8, 0x1, -R5 ;  /* 0x0000000108177824 */ /* 0x000fe200078e0a05 */
[----:B------:R-:W-:Y:S01]  /*10e0*/  LOP3.LUT R11, R28, R12, RZ, 0xfc, !PT ;  /* 0x0000000c1c0b7212 */ /* 0x000fe200078efcff */
[----:B------:R-:W-:Y:S01]  /*10f0*/  IMAD.WIDE R6, R58, 0x2, RZ ;  /* 0x000000023a067825 */ /* 0x000fe200078e02ff */
[----:B------:R-:W-:Y:S02]  /*1100*/  LOP3.LUT R17, R28, R14, RZ, 0xfc, !PT ;  /* 0x0000000e1c117212 */ /* 0x000fe400078efcff */
[----:B------:R-:W-:Y:S01]  /*1110*/  LOP3.LUT R201, R29, R15, RZ, 0xfc, !PT ;  /* 0x0000000f1dc97212 */ /* 0x000fe200078efcff */
[----:B------:R-:W-:Y:S01]  /*1120*/  IMAD.WIDE R8, R56, 0x2, RZ ;  /* 0x0000000238087825 */ /* 0x000fe200078e02ff */
[----:B------:R-:W-:-:S02]  /*1130*/  LOP3.LUT R5, R28, R6, RZ, 0xfc, !PT ;  /* 0x000000061c057212 */ /* 0x000fc400078efcff */
[C---:B------:R-:W-:Y:S01]  /*1140*/  LOP3.LUT R209, R29.reuse, R7, RZ, 0xfc, !PT ;  /* 0x000000071dd17212 */ /* 0x040fe200078efcff */
[----:B------:R-:W-:Y:S01]  /*1150*/  IMAD.WIDE R12, R48, 0x2, RZ ;  /* 0x00000002300c7825 */ /* 0x000fe200078e02ff */
[----:B------:R-:W-:Y:S02]  /*1160*/  LOP3.LUT R6, R28, R8, RZ, 0xfc, !PT ;  /* 0x000000081c067212 */ /* 0x000fe400078efcff */
[----:B------:R-:W-:Y:S01]  /*1170*/  LOP3.LUT R207, R29, R9, RZ, 0xfc, !PT ;  /* 0x000000091dcf7212 */ /* 0x000fe200078efcff */
[----:B------:R-:W-:Y:S01]  /*1180*/  IMAD.WIDE R14, R46, 0x2, RZ ;  /* 0x000000022e0e7825 */ /* 0x000fe200078e02ff */
[C---:B------:R-:W-:Y:S02]  /*1190*/  LOP3.LUT R8, R28.reuse, R10, RZ, 0xfc, !PT ;  /* 0x0000000a1c087212 */ /* 0x040fe400078efcff */
[----:B------:R-:W-:Y:S01]  /*11a0*/  LOP3.LUT R9, R28, R12, RZ, 0xfc, !PT ;  /* 0x0000000c1c097212 */ /* 0x000fe200078efcff */
[----:B------:R-:W-:Y:S01]  /*11b0*/  IMAD.SHL.U32 R44, R23, 0x1000, RZ ;  /* 0x00001000172c7824 */ /* 0x000fe200078e00ff */
[C---:B------:R-:W-:Y:S01]  /*11c0*/  LOP3.LUT R199, R29.reuse, R13, RZ, 0xfc, !PT ;  /* 0x0000000d1dc77212 */ /* 0x040fe200078efcff */
[----:B------:R-:W-:Y:S01]  /*11d0*/  IMAD.SHL.U32 R40, R22, 0x1000, RZ ;  /* 0x0000100016287824 */ /* 0x000fe200078e00ff */
[----:B------:R-:W-:Y:S01]  /*11e0*/  LOP3.LUT R10, R28, R14, RZ, 0xfc, !PT ;  /* 0x0000000e1c0a7212 */ /* 0x000fe200078efcff */
[----:B------:R-:W-:Y:S01]  /*11f0*/  IMAD.WIDE R12, R44, 0x2, RZ ;  /* 0x000000022c0c7825 */ /* 0x000fe200078e02ff */
[----:B------:R-:W-:-:S02]  /*1200*/  LOP3.LUT R197, R29, R15, RZ, 0xfc, !PT ;  /* 0x0000000f1dc57212 */ /* 0x000fc400078efcff */
[----:B------:R-:W-:Y:S01]  /*1210*/  SHF.R.S32.HI R43, RZ, 0x1f, R40 ;  /* 0x0000001fff2b7819 */ /* 0x000fe20000011428 */
[----:B------:R-:W-:Y:S01]  /*1220*/  IMAD.SHL.U32 R34, R20, 0x1000, RZ ;  /* 0x0000100014227824 */ /* 0x000fe200078e00ff */
[----:B------:R-:W-:Y:S01]  /*1230*/  LOP3.LUT R195, R29, R13, RZ, 0xfc, !PT ;  /* 0x0000000d1dc37212 */ /* 0x000fe200078efcff */
[----:B------:R-:W-:Y:S01]  /*1240*/  IMAD.WIDE R14, R40, 0x2, RZ ;  /* 0x00000002280e7825 */ /* 0x000fe200078e02ff */
[--C-:B------:R-:W-:Y:S02]  /*1250*/  LOP3.LUT R45, R46, 0x38, R19.reuse, 0xf8, !PT ;  /* 0x000000382e2d7812 */ /* 0x100fe400078ef813 */
[----:B------:R-:W-:Y:S01]  /*1260*/  LOP3.LUT R53, R50, 0x38, R19, 0xf8, !PT ;  /* 0x0000003832357812 */ /* 0x000fe200078ef813 */
[----:B------:R-:W-:Y:S01]  /*1270*/  IMAD.SHL.U32 R38, R4, 0x1000, RZ ;  /* 0x0000100004267824 */ /* 0x000fe200078e00ff */
[C---:B------:R-:W-:Y:S01]  /*1280*/  LOP3.LUT R4, R28.reuse, R12, RZ, 0xfc, !PT ;  /* 0x0000000c1c047212 */ /* 0x040fe200078efcff */
[----:B------:R-:W-:Y:S01]  /*1290*/  IMAD.SHL.U32 R36, R21, 0x1000, RZ ;  /* 0x0000100015247824 */ /* 0x000fe200078e00ff */
[----:B------:R-:W-:Y:S01]  /*12a0*/  LOP3.LUT R7, R28, R14, RZ, 0xfc, !PT ;  /* 0x0000000e1c077212 */ /* 0x000fe200078efcff */
[----:B------:R-:W-:Y:S01]  /*12b0*/  IMAD.SHL.U32 R32, R16, 0x1000, RZ ;  /* 0x0000100010207824 */ /* 0x000fe200078e00ff */
[----:B------:R-:W-:Y:S01]  /*12c0*/  LOP3.LUT R193, R29, R15, RZ, 0xfc, !PT ;  /* 0x0000000f1dc17212 */ /* 0x000fe200078efcff */
[----:B------:R-:W-:Y:S01]  /*12d0*/  IMAD.WIDE R20, R34, 0x2, RZ ;  /* 0x0000000222147825 */ /* 0x000fe200078e02ff */
[----:B------:R-:W-:-:S02]  /*12e0*/  SHF.R.S32.HI R39, RZ, 0x1f, R36 ;  /* 0x0000001fff277819 */ /* 0x000fc40000011424 */
[----:B------:R-:W-:Y:S01]  /*12f0*/  SHF.R.S32.HI R64, RZ, 0x1f, R48 ;  /* 0x0000001fff407819 */ /* 0x000fe20000011430 */
[----:B------:R-:W-:Y:S01]  /*1300*/  IMAD.SHL.U32 R0, R0, 0x1000, RZ ;  /* 0x0000100000007824 */ /* 0x000fe200078e00ff */
[C---:B------:R-:W-:Y:S01]  /*1310*/  LOP3.LUT R187, R29.reuse, R21, RZ, 0xfc, !PT ;  /* 0x000000151dbb7212 */ /* 0x040fe200078efcff */
[----:B------:R-:W-:Y:S01]  /*1320*/  IMAD.WIDE R12, R38, 0x2, RZ ;  /* 0x00000002260c7825 */ /* 0x000fe200078e02ff */
[----:B------:R-:W-:Y:S02]  /*1330*/  SHF.R.S32.HI R66, RZ, 0x1f, R50 ;  /* 0x0000001fff427819 */ /* 0x000fe40000011432 */
[----:B------:R-:W-:Y:S01]  /*1340*/  LOP3.LUT R21, R0, 0x38, R19, 0xf8, !PT ;  /* 0x0000003800157812 */ /* 0x000fe200078ef813 */
[----:B------:R-:W-:Y:S01]  /*1350*/  IMAD.SHL.U32 R18, R18, 0x1000, RZ ;  /* 0x0000100012127824 */ /* 0x000fe200078e00ff */
[----:B------:R-:W-:Y:S01]  /*1360*/  LOP3.LUT R16, R28, R12, RZ, 0xfc, !PT ;  /* 0x0000000c1c107212 */ /* 0x000fe200078efcff */
[----:B------:R-:W-:Y:S01]  /*1370*/  IMAD.WIDE R14, R36, 0x2, RZ ;  /* 0x00000002240e7825 */ /* 0x000fe200078e02ff */
[----:B------:R-:W-:-:S02]  /*1380*/  LOP3.LUT R191, R29, R13, RZ, 0xfc, !PT ;  /* 0x0000000d1dbf7212 */ /* 0x000fc400078efcff */
[----:B------:R-:W-:Y:S01]  /*1390*/  LOP3.LUT R33, R18, 0x38, R19, 0xf8, !PT ;  /* 0x0000003812217812 */ /* 0x000fe200078ef813 */
[----:B------:R-:W-:Y:S01]  /*13a0*/  IMAD.WIDE R22, R32, 0x2, RZ ;  /* 0x0000000220167825 */ /* 0x000fe200078e02ff */
[C---:B------:R-:W-:Y:S02]  /*13b0*/  LOP3.LUT R12, R28.reuse, R14, RZ, 0xfc, !PT ;  /* 0x0000000e1c0c7212 */ /* 0x040fe400078efcff */
[----:B------:R-:W-:Y:S01]  /*13c0*/  LOP3.LUT R13, R28, R20, RZ, 0xfc, !PT ;  /* 0x000000141c0d7212 */ /* 0x000fe200078efcff */
[----:B------:R-:W-:Y:S01]  /*13d0*/  IMAD.WIDE R2, R60, 0x2, RZ ;  /* 0x000000023c027825 */ /* 0x000fe200078e02ff */
[----:B------:R-:W-:Y:S02]  /*13e0*/  LOP3.LUT R14, R28, R22, RZ, 0xfc, !PT ;  /* 0x000000161c0e7212 */ /* 0x000fe400078efcff */
[----:B------:R-:W-:Y:S01]  /*13f0*/  SHF.R.S32.HI R42, RZ, 0x1f, R0 ;  /* 0x0000001fff2a7819 */ /* 0x000fe20000011400 */
[----:B------:R-:W-:Y:S01]  /*1400*/  IMAD.WIDE R24, R18, 0x2, RZ ;  /* 0x0000000212187825 */ /* 0x000fe200078e02ff */
[----:B------:R-:W-:-:S02]  /*1410*/  LOP3.LUT R211, R29, R3, RZ, 0xfc, !PT ;  /* 0x000000031dd37212 */ /* 0x000fc400078efcff */
[----:B------:R-:W-:Y:S01]  /*1420*/  LEA R22, P0, R21, c[0x0][0x160], 0x1 ;  /* 0x0000580015167a11 */ /* 0x000fe200078008ff */
[----:B------:R-:W-:Y:S01]  /*1430*/  IMAD.WIDE R30, R0, 0x2, RZ ;  /* 0x00000002001e7825 */ /* 0x000fe200078e02ff */
[C---:B------:R-:W-:Y:S02]  /*1440*/  LOP3.LUT R189, R29.reuse, R15, RZ, 0xfc, !PT ;  /* 0x0000000f1dbd7212 */ /* 0x040fe400078efcff */
[----:B------:R-:W-:Y:S01]  /*1450*/  LOP3.LUT R185, R29, R23, RZ, 0xfc, !PT ;  /* 0x000000171db97212 */ /* 0x000fe200078efcff */
[----:B------:R-:W-:Y:S01]  /*1460*/  IMAD.WIDE R26, R33, R70, c[0x0][0x160] ;  /* 0x00005800211a7625 */ /* 0x000fe200078e0246 */
[----:B------:R-:W-:Y:S02]  /*1470*/  LOP3.LUT R3, R29, R25, RZ, 0xfc, !PT ;  /* 0x000000191d037212 */ /* 0x000fe400078efcff */
[----:B------:R-:W-:Y:S02]  /*1480*/  SHF.R.S32.HI R62, RZ, 0x1f, R18 ;  /* 0x0000001fff3e7819 */ /* 0x000fe40000011412 */
[----:B------:R-:W-:-:S02]  /*1490*/  LEA R20, P1, R33, c[0x0][0x160], 0x1 ;  /* 0x0000580021147a11 */ /* 0x000fc400078208ff */
[----:B------:R-:W-:Y:S02]  /*14a0*/  LOP3.LUT R0, R29, R31, RZ, 0xfc, !PT ;  /* 0x0000001f1d007212 */ /* 0x000fe400078efcff */
[C---:B------:R-:W-:Y:S02]  /*14b0*/  LOP3.LUT R2, R28.reuse, R2, RZ, 0xfc, !PT ;  /* 0x000000021c027212 */ /* 0x040fe400078efcff */
[C---:B------:R-:W-:Y:S01]  /*14c0*/  LOP3.LUT R15, R28.reuse, R24, RZ, 0xfc, !PT ;  /* 0x000000181c0f7212 */ /* 0x040fe200078efcff */
[C---:B------:R-:W-:Y:S01]  /*14d0*/  IMAD.WIDE R24, R21.reuse, R70, c[0x0][0x160] ;  /* 0x0000580015187625 */ /* 0x040fe200078e0246 */
[----:B------:R-:W-:Y:S02]  /*14e0*/  LOP3.LUT R18, R28, R30, RZ, 0xfc, !PT ;  /* 0x0000001e1c127212 */ /* 0x000fe400078efcff */
[--C-:B------:R-:W-:Y:S02]  /*14f0*/  LOP3.LUT R29, R34, 0x38, R19.reuse, 0xf8, !PT ;  /* 0x00000038221d7812 */ /* 0x100fe400078ef813 */
[----:B------:R-:W-:Y:S01]  /*1500*/  LOP3.LUT R28, R32, 0x38, R19, 0xf8, !PT ;  /* 0x00000038201c7812 */ /* 0x000fe200078ef813 */
[----:B------:R1:W-:Y:S01]  /*1510*/  LDGSTS.E.BYPASS.128 [R240], [R24.64] ;  /* 0x0000000018f07fae */ /* 0x0003e2000b901c4e */
[----:B------:R-:W-:-:S02]  /*1520*/  LEA.HI.X R23, R21, c[0x0][0x164], R42, 0x1, P0 ;  /* 0x0000590015177a11 */ /* 0x000fc400000f0c2a */
[----:B------:R-:W-:Y:S01]  /*1530*/  LEA.HI.X R21, R33, c[0x0][0x164], R62, 0x1, P1 ;  /* 0x0000590021157a11 */ /* 0x000fe200008f0c3e */
[----:B------:R2:W-:Y:S01]  /*1540*/  LDGSTS.E.BYPASS.128 [R240+0x800], [R26.64] ;  /* 0x008000001af07fae */ /* 0x0005e2000b901c4e */
[--C-:B------:R-:W-:Y:S02]  /*1550*/  LOP3.LUT R30, R36, 0x38, R19.reuse, 0xf8, !PT ;  /* 0x00000038241e7812 */ /* 0x100fe400078ef813 */
[----:B------:R-:W-:Y:S02]  /*1560*/  SHF.R.S32.HI R42, RZ, 0x1f, R34 ;  /* 0x0000001fff2a7819 */ /* 0x000fe40000011422 */
[----:B------:R-:W-:Y:S02]  /*1570*/  LEA R36, P1, R29, c[0x0][0x160], 0x1 ;  /* 0x000058001d247a11 */ /* 0x000fe400078208ff */
[----:B------:R-:W-:Y:S01]  /*1580*/  SHF.R.S32.HI R33, RZ, 0x1f, R32 ;  /* 0x0000001fff217819 */ /* 0x000fe20000011420 */
[----:B-1----:R-:W-:Y:S01]  /*1590*/  IMAD.WIDE R24, R28, R70, c[0x0][0x160] ;  /* 0x000058001c187625 */ /* 0x002fe200078e0246 */
[----:B------:R-:W-:-:S02]  /*15a0*/  LOP3.LUT R31, R38, 0x38, R19, 0xf8, !PT ;  /* 0x00000038261f7812 */ /* 0x000fc400078ef813 */
[----:B------:R-:W-:Y:S01]  /*15b0*/  LEA R34, P0, R28, c[0x0][0x160], 0x1 ;  /* 0x000058001c227a11 */ /* 0x000fe200078008ff */
[CC--:B--2---:R-:W-:Y:S01]  /*15c0*/  IMAD.WIDE R26, R29.reuse, R70.reuse, c[0x0][0x160] ;  /* 0x000058001d1a7625 */ /* 0x0c4fe200078e0246 */
[----:B------:R-:W-:Y:S01]  /*15d0*/  LOP3.LUT R32, R40, 0x38, R19, 0xf8, !PT ;  /* 0x0000003828207812 */ /* 0x000fe200078ef813 */
[----:B------:R1:W-:Y:S01]  /*15e0*/  LDGSTS.E.BYPASS.128 [R240+0x1000], [R24.64] ;  /* 0x0100000018f07fae */ /* 0x0003e2000b901c4e */
[----:B------:R-:W-:Y:S02]  /*15f0*/  LEA.HI.X R37, R29, c[0x0][0x164], R42, 0x1, P1 ;  /* 0x000059001d257a11 */ /* 0x000fe400008f0c2a */
[----:B------:R-:W-:Y:S01]  /*1600*/  SHF.R.S32.HI R62, RZ, 0x1f, R38 ;  /* 0x0000001fff3e7819 */ /* 0x000fe20000011426 */
[----:B------:R2:W-:Y:S01]  /*1610*/  LDGSTS.E.BYPASS.128 [R240+0x1800], [R26.64] ;  /* 0x018000001af07fae */ /* 0x0005e2000b901c4e */
[----:B------:R-:W-:Y:S01]  /*1620*/  LEA.HI.X R35, R28, c[0x0][0x164], R33, 0x1, P0 ;  /* 0x000059001c237a11 */ /* 0x000fe200000f0c21 */
[----:B------:R-:W-:Y:S01]  /*1630*/  IMAD.WIDE R28, R30, R70, c[0x0][0x160] ;  /* 0x000058001e1c7625 */ /* 0x000fe200078e0246 */
[----:B------:R-:W-:-:S02]  /*1640*/  LEA R40, P1, R31, c[0x0][0x160], 0x1 ;  /* 0x000058001f287a11 */ /* 0x000fc400078208ff */
[C---:B------:R-:W-:Y:S02]  /*1650*/  LEA R38, P0, R30.reuse, c[0x0][0x160], 0x1 ;  /* 0x000058001e267a11 */ /* 0x040fe400078008ff */
[C---:B------:R-:W-:Y:S01]  /*1660*/  LEA.HI.X R41, R31.reuse, c[0x0][0x164], R62, 0x1, P1 ;  /* 0x000059001f297a11 */ /* 0x040fe200008f0c3e */
[----:B------:R3:W-:Y:S01]  /*1670*/  LDGSTS.E.BYPASS.128 [R240+0x2000], [R28.64] ;  /* 0x020000001cf07fae */ /* 0x0007e2000b901c4e */
[----:B------:R-:W-:Y:S01]  /*1680*/  LEA.HI.X R39, R30, c[0x0][0x164], R39, 0x1, P0 ;  /* 0x000059001e277a11 */ /* 0x000fe200000f0c27 */
[-C--:B------:R-:W-:Y:S01]  /*1690*/  IMAD.WIDE R30, R31, R70.reuse, c[0x0][0x160] ;  /* 0x000058001f1e7625 */ /* 0x080fe200078e0246 */
[----:B------:R-:W-:Y:S02]  /*16a0*/  SHF.R.S32.HI R62, RZ, 0x1f, R46 ;  /* 0x0000001fff3e7819 */ /* 0x000fe4000001142e */
[C---:B------:R-:W-:Y:S01]  /*16b0*/  LEA R46, P0, R45.reuse, c[0x0][0x168], 0x1 ;  /* 0x00005a002d2e7a11 */ /* 0x040fe200078008ff */
[----:B--2---:R-:W-:Y:S01]  /*16c0*/  IMAD.WIDE R26, R45, R70, c[0x0][0x168] ;  /* 0x00005a002d1a7625 */ /* 0x004fe200078e0246 */
[----:B------:R-:W-:Y:S01]  /*16d0*/  LEA R42, P2, R32, c[0x0][0x160], 0x1 ;  /* 0x00005800202a7a11 */ /* 0x000fe200078408ff */
[----:B------:R2:W-:Y:S01]  /*16e0*/  LDGSTS.E.BYPASS.128 [R240+0x2800], [R30.64] ;  /* 0x028000001ef07fae */ /* 0x0005e2000b901c4e */
[----:B-1----:R-:W-:-:S02]  /*16f0*/  LOP3.LUT R24, R44, 0x38, R19, 0xf8, !PT ;  /* 0x000000382c187812 */ /* 0x002fc400078ef813 */
[----:B------:R-:W-:Y:S01]  /*1700*/  SHF.R.S32.HI R25, RZ, 0x1f, R44 ;  /* 0x0000001fff197819 */ /* 0x000fe2000001142c */
[-C--:B---3--:R-:W-:Y:S01]  /*1710*/  IMAD.WIDE R28, R51, R70.reuse, c[0x0][0x168] ;  /* 0x00005a00331c7625 */ /* 0x088fe200078e0246 */
[----:B------:R-:W-:Y:S02]  /*1720*/  LEA.HI.X R47, R45, c[0x0][0x16c], R62, 0x1, P0 ;  /* 0x00005b002d2f7a11 */ /* 0x000fe400000f0c3e */
[C---:B------:R-:W-:Y:S01]  /*1730*/  LEA.HI.X R43, R32.reuse, c[0x0][0x164], R43, 0x1, P2 ;  /* 0x00005900202b7a11 */ /* 0x040fe200010f0c2b */
[-C--:B------:R-:W-:Y:S01]  /*1740*/  IMAD.WIDE R32, R32, R70.reuse, c[0x0][0x160] ;  /* 0x0000580020207625 */ /* 0x080fe200078e0246 */
[C---:B------:R-:W-:Y:S02]  /*1750*/  LEA R44, P0, R24.reuse, c[0x0][0x160], 0x1 ;  /* 0x00005800182c7a11 */ /* 0x040fe400078008ff */
[----:B------:R-:W-:Y:S01]  /*1760*/  LEA R48, P1, R51, c[0x0][0x168], 0x1 ;  /* 0x00005a0033307a11 */ /* 0x000fe200078208ff */
[CC--:B--2---:R-:W-:Y:S01]  /*1770*/  IMAD.WIDE R30, R53.reuse, R70.reuse, c[0x0][0x168] ;  /* 0x00005a00351e7625 */ /* 0x0c4fe200078e0246 */
[C---:B------:R-:W-:Y:S01]  /*1780*/  LEA.HI.X R45, R24.reuse, c[0x0][0x164], R25, 0x1, P0 ;  /* 0x00005900182d7a11 */ /* 0x040fe200000f0c19 */
[----:B------:R1:W-:Y:S01]  /*1790*/  LDGSTS.E.BYPASS.128 [R240+0x3000], [R32.64] ;  /* 0x0300000020f07fae */ /* 0x0003e2000b901c4e */
[----:B------:R-:W-:Y:S01]  /*17a0*/  LEA R50, P2, R53, c[0x0][0x168], 0x1 ;  /* 0x00005a0035327a11 */ /* 0x000fe200078408ff */
[----:B------:R-:W-:Y:S01]  /*17b0*/  IMAD.WIDE R24, R24, R70, c[0x0][0x160] ;  /* 0x0000580018187625 */ /* 0x000fe200078e0246 */
[----:B------:R-:W-:-:S02]  /*17c0*/  LEA.HI.X R49, R51, c[0x0][0x16c], R64, 0x1, P1 ;  /* 0x00005b0033317a11 */ /* 0x000fc400008f0c40 */
[----:B------:R-:W-:Y:S02]  /*17d0*/  LEA.HI.X R51, R53, c[0x0][0x16c], R66, 0x1, P2 ;  /* 0x00005b0035337a11 */ /* 0x000fe400010f0c42 */
[--C-:B------:R-:W-:Y:S01]  /*17e0*/  LOP3.LUT R59, R56, 0x38, R19.reuse, 0xf8, !PT ;  /* 0x00000038383b7812 */ /* 0x100fe200078ef813 */
[----:B------:R2:W-:Y:S01]  /*17f0*/  LDGSTS.E.BYPASS.128 [R240+0x3800], [R24.64] ;  /* 0x0380000018f07fae */ /* 0x0005e2000b901c4e */
[--C-:B------:R-:W-:Y:S02]  /*1800*/  LOP3.LUT R61, R58, 0x38, R19.reuse, 0xf8, !PT ;  /* 0x000000383a3d7812 */ /* 0x100fe400078ef813 */
[----:B------:R-:W-:Y:S01]  /*1810*/  SHF.R.S32.HI R53, RZ, 0x1f, R52 ;  /* 0x0000001fff357819 */ /* 0x000fe20000011434 */
[----:B------:R-:W0:Y:S01]  /*1820*/  LDGDEPBAR ;  /* 0x00000000000079af */ /* 0x000e220000000000 */
[--C-:B-1----:R-:W-:Y:S02]  /*1830*/  LOP3.LUT R32, R52, 0x38, R19.reuse, 0xf8, !PT ;  /* 0x0000003834207812 */ /* 0x102fe400078ef813 */
[----:B------:R-:W-:Y:S01]  /*1840*/  LOP3.LUT R33, R54, 0x38, R19, 0xf8, !PT ;  /* 0x0000003836217812 */ /* 0x000fe200078ef813 */
[----:B------:R1:W-:Y:S01]  /*1850*/  LDGSTS.E.BYPASS.128 [R240+0x8000], [R26.64] ;  /* 0x080000001af07fae */ /* 0x0003e2000b901c4e */
[----:B------:R-:W-:-:S02]  /*1860*/  SHF.R.S32.HI R62, RZ, 0x1f, R54 ;  /* 0x0000001fff3e7819 */ /* 0x000fc40000011436 */
[----:B------:R-:W-:Y:S01]  /*1870*/  LOP3.LUT R19, R60, 0x38, R19, 0xf8, !PT ;  /* 0x000000383c137812 */ /* 0x000fe200078ef813 */
[CC--:B--2---:R-:W-:Y:S01]  /*1880*/  IMAD.WIDE R24, R32.reuse, R70.reuse, c[0x0][0x168] ;  /* 0x00005a0020187625 */ /* 0x0c4fe200078e0246 */
[C---:B------:R-:W-:Y:S01]  /*1890*/  LEA R52, P0, R32.reuse, c[0x0][0x168], 0x1 ;  /* 0x00005a0020347a11 */ /* 0x040fe200078008ff */
[----:B------:R2:W-:Y:S01]  /*18a0*/  LDGSTS.E.BYPASS.128 [R240+0x8800], [R28.64] ;  /* 0x088000001cf07fae */ /* 0x0005e2000b901c4e */
[C---:B------:R-:W-:Y:S02]  /*18b0*/  LEA R54, P1, R33.reuse, c[0x0][0x168], 0x1 ;  /* 0x00005a0021367a11 */ /* 0x040fe400078208ff */
[----:B------:R-:W-:Y:S01]  /*18c0*/  LEA.HI.X R53, R32, c[0x0][0x16c], R53, 0x1, P0 ;  /* 0x00005b0020357a11 */ /* 0x000fe200000f0c35 */
[----:B------:R3:W-:Y:S01]  /*18d0*/  LDGSTS.E.BYPASS.128 [R240+0x9000], [R30.64] ;  /* 0x090000001ef07fae */ /* 0x0007e2000b901c4e */
[C---:B------:R-:W-:Y:S01]  /*18e0*/  LEA.HI.X R55, R33.reuse, c[0x0][0x16c], R62, 0x1, P1 ;  /* 0x00005b0021377a11 */ /* 0x040fe200008f0c3e */
[-C--:B-1----:R-:W-:Y:S01]  /*18f0*/  IMAD.WIDE R26, R33, R70.reuse, c[0x0][0x168] ;  /* 0x00005a00211a7625 */ /* 0x082fe200078e0246 */
[----:B------:R-:W-:Y:S01]  /*1900*/  SHF.R.S32.HI R64, RZ, 0x1f, R56 ;  /* 0x0000001fff407819 */ /* 0x000fe20000011438 */
[----:B------:R1:W-:Y:S01]  /*1910*/  LDGSTS.E.BYPASS.128 [R240+0x9800], [R24.64] ;  /* 0x0980000018f07fae */ /* 0x0003e2000b901c4e */
[----:B------:R-:W-:Y:S01]  /*1920*/  SHF.R.S32.HI R66, RZ, 0x1f, R58 ;  /* 0x0000001fff427819 */ /* 0x000fe2000001143a */
[-C--:B------:R-:W-:Y:S01]  /*1930*/  IMAD.WIDE R32, R19, R70.reuse, c[0x0][0x168] ;  /* 0x00005a0013207625 */ /* 0x080fe200078e0246 */
[----:B------:R-:W-:Y:S01]  /*1940*/  LEA R56, P0, R59, c[0x0][0x168], 0x1 ;  /* 0x00005a003b387a11 */ /* 0x000fe200078008ff */
[----:B------:R1:W-:Y:S01]  /*1950*/  LDGSTS.E.BYPASS.128 [R240+0xa000], [R26.64] ;  /* 0x0a0000001af07fae */ /* 0x0003e2000b901c4e */
[----:B------:R-:W-:Y:S01]  /*1960*/  LEA R58, P1, R61, c[0x0][0x168], 0x1 ;  /* 0x00005a003d3a7a11 */ /* 0x000fe200078208ff */
[CC--:B--2---:R-:W-:Y:S01]  /*1970*/  IMAD.WIDE R28, R59.reuse, R70.reuse, c[0x0][0x168] ;  /* 0x00005a003b1c7625 */ /* 0x0c4fe200078e0246 */
[----:B------:R-:W-:Y:S01]  /*1980*/  LEA.HI.X R57, R59, c[0x0][0x16c], R64, 0x1, P0 ;  /* 0x00005b003b397a11 */ /* 0x000fe200000f0c40 */
[----:B------:R-:W-:Y:S01]  /*1990*/  CS2R R62, SRZ ;  /* 0x00000000003e7805 */ /* 0x000fe2000001ff00 */
[----:B------:R-:W-:Y:S01]  /*19a0*/  SHF.R.S32.HI R68, RZ, 0x1f, R60 ;  /* 0x0000001fff447819 */ /* 0x000fe2000001143c */
[C---:B---3--:R-:W-:Y:S01]  /*19b0*/  IMAD.WIDE R30, R61.reuse, R70, c[0x0][0x168] ;  /* 0x00005a003d1e7625 */ /* 0x048fe200078e0246 */
[----:B------:R1:W-:Y:S01]  /*19c0*/  LDGSTS.E.BYPASS.128 [R240+0xa800], [R28.64] ;  /* 0x0a8000001cf07fae */ /* 0x0003e2000b901c4e */
[----:B------:R-:W-:Y:S01]  /*19d0*/  LEA.HI.X R59, R61, c[0x0][0x16c], R66, 0x1, P1 ;  /* 0x00005b003d3b7a11 */ /* 0x000fe200008f0c42 */
[----:B------:R-:W-:Y:S01]  /*19e0*/  CS2R R70, SRZ ;  /* 0x0000000000467805 */ /* 0x000fe2000001ff00 */
[C---:B------:R-:W-:Y:S01]  /*19f0*/  LEA R60, P2, R19.reuse, c[0x0][0x168], 0x1 ;  /* 0x00005a00133c7a11 */ /* 0x040fe200078408ff */
[----:B------:R1:W-:Y:S01]  /*1a00*/  LDGSTS.E.BYPASS.128 [R240+0xb000], [R30.64] ;  /* 0x0b0000001ef07fae */ /* 0x0003e2000b901c4e */
[----:B------:R-:W-:Y:S01]  /*1a10*/  IADD3 R2, P1, R2, c[0x0][0x168], RZ ;  /* 0x00005a0002027a10 */ /* 0x000fe20007f3e0ff */
[----:B------:R-:W-:Y:S01]  /*1a20*/  CS2R R64, SRZ ;  /* 0x0000000000407805 */ /* 0x000fe2000001ff00 */
[----:B------:R-:W-:Y:S01]  /*1a30*/  LEA.HI.X R61, R19, c[0x0][0x16c], R68, 0x1, P2 ;  /* 0x00005b00133d7a11 */ /* 0x000fe200010f0c44 */
[----:B------:R1:W-:Y:S01]  /*1a40*/  LDGSTS.E.BYPASS.128 [R240+0xb800], [R32.64] ;  /* 0x0b80000020f07fae */ /* 0x0003e2000b901c4e */
[----:B------:R-:W-:Y:S01]  /*1a50*/  IADD3 R5, P5, R5, c[0x0][0x168], RZ ;  /* 0x00005a0005057a10 */ /* 0x000fe20007fbe0ff */
[----:B------:R-:W-:Y:S01]  /*1a60*/  CS2R R68, SRZ ;  /* 0x0000000000447805 */ /* 0x000fe2000001ff00 */
[----:B------:R-:W-:Y:S01]  /*1a70*/  IADD3 R212, P4, R2, 0x100, RZ ;  /* 0x0000010002d47810 */ /* 0x000fe20007f9e0ff */
[----:B------:R-:W0:Y:S04]  /*1a80*/  LDGDEPBAR ;  /* 0x00000000000079af */ /* 0x000e280000000000 */
[----:B------:R-:W-:Y:S01]  /*1a90*/  BAR.SYNC.DEFER_BLOCKING 0x0 ;  /* 0x0000000000007b1d */ /* 0x000fe20000010000 */
[----:B------:R-:W-:Y:S01]  /*1aa0*/  IADD3 R6, P2, R6, c[0x0][0x168], RZ ;  /* 0x00005a0006067a10 */ /* 0x000fe20007f5e0ff */
[----:B------:R-:W-:Y:S01]  /*1ab0*/  CS2R R66, SRZ ;  /* 0x0000000000427805 */ /* 0x000fe2000001ff00 */
[----:B------:R-:W-:-:S02]  /*1ac0*/  IADD3 R210, P6, R5, 0x100, RZ ;  /* 0x0000010005d27810 */ /* 0x000fc40007fde0ff */
[----:B------:R-:W-:Y:S02]  /*1ad0*/  IADD3.X R211, RZ, c[0x0][0x16c], R211, P4, P1 ;  /* 0x00005b00ffd37a10 */ /* 0x000fe400027e24d3 */
[----:B------:R-:W-:Y:S02]  /*1ae0*/  IADD3 R8, P3, R8, c[0x0][0x168], RZ ;  /* 0x00005a0008087a10 */ /* 0x000fe40007f7e0ff */
[----:B------:R-:W-:Y:S02]  /*1af0*/  IADD3 R208, P4, R6, 0x100, RZ ;  /* 0x0000010006d07810 */ /* 0x000fe40007f9e0ff */
[----:B------:R-:W-:Y:S02]  /*1b00*/  IADD3 R11, P0, R11, c[0x0][0x168], RZ ;  /* 0x00005a000b0b7a10 */ /* 0x000fe40007f1e0ff */
[----:B------:R-:W-:Y:S02]  /*1b10*/  IADD3.X R209, RZ, c[0x0][0x16c], R209, P6, P5 ;  /* 0x00005b00ffd17a10 */ /* 0x000fe400037ea4d1 */
[----:B------:R-:W-:-:S02]  /*1b20*/  IADD3 R206, P6, R8, 0x100, RZ ;  /* 0x0000010008ce7810 */ /* 0x000fc40007fde0ff */
[----:B------:R-:W-:Y:S02]  /*1b30*/  IADD3.X R207, RZ, c[0x0][0x16c], R207, P4, P2 ;  /* 0x00005b00ffcf7a10 */ /* 0x000fe400027e44cf */
[----:B------:R-:W-:Y:S02]  /*1b40*/  IADD3 R9, P5, R9, c[0x0][0x168], RZ ;  /* 0x00005a0009097a10 */ /* 0x000fe40007fbe0ff */
[----:B------:R-:W-:Y:S02]  /*1b50*/  IADD3 R204, P4, R11, 0x100, RZ ;  /* 0x000001000bcc7810 */ /* 0x000fe40007f9e0ff */
[----:B------:R-:W-:Y:S01]  /*1b60*/  IADD3 R17, P1, R17, c[0x0][0x168], RZ ;  /* 0x00005a0011117a10 */ /* 0x000fe20007f3e0ff */
[----:B------:R-:W-:Y:S01]  /*1b70*/  @!PT LDS RZ, [RZ] ;  /* 0x00000000fffff984 */ /* 0x000fe20000000800 */
[----:B------:R-:W-:Y:S01]  /*1b80*/  @!PT LDS RZ, [RZ] ;  /* 0x00000000fffff984 */ /* 0x000fe20000000800 */
[----:B------:R-:W-:Y:S01]  /*1b90*/  @!PT LDS RZ, [RZ] ;  /* 0x00000000fffff984 */ /* 0x000fe20000000800 */
[----:B------:R1:W-:Y:S01]  /*1ba0*/  LDGSTS.E.BYPASS.128 [R240+0x4000], [R22.64+0x80] ;  /* 0x0400008016f07fae */ /* 0x0003e2000b901c4e */
[----:B------:R-:W-:Y:S02]  /*1bb0*/  IADD3.X R205, RZ, c[0x0][0x16c], R205, P6, P3 ;  /* 0x00005b00ffcd7a10 */ /* 0x000fe400037e64cd */
[----:B------:R-:W-:Y:S01]  /*1bc0*/  IADD3 R200, P6, R9, 0x100, RZ ;  /* 0x0000010009c87810 */ /* 0x000fe20007fde0ff */
[----:B------:R1:W-:Y:S01]  /*1bd0*/  LDGSTS.E.BYPASS.128 [R240+0x4800], [R20.64+0x80] ;  /* 0x0480008014f07fae */ /* 0x0003e2000b901c4e */
[----:B------:R-:W-:-:S02]  /*1be0*/  IADD3.X R203, RZ, c[0x0][0x16c], R203, P4, P0 ;  /* 0x00005b00ffcb7a10 */ /* 0x000fc400027e04cb */
[----:B------:R-:W-:Y:S01]  /*1bf0*/  IADD3 R10, P2, R10, c[0x0][0x168], RZ ;  /* 0x00005a000a0a7a10 */ /* 0x000fe20007f5e0ff */
[----:B------:R1:W-:Y:S01]  /*1c00*/  LDGSTS.E.BYPASS.128 [R240+0x5000], [R34.64+0x80] ;  /* 0x0500008022f07fae */ /* 0x0003e2000b901c4e */
[----:B------:R-:W-:Y:S02]  /*1c10*/  IADD3 R202, P3, R17, 0x100, RZ ;  /* 0x0000010011ca7810 */ /* 0x000fe40007f7e0ff */
[----:B------:R-:W-:Y:S01]  /*1c20*/  IADD3 R4, P0, R4, c[0x0][0x160], RZ ;  /* 0x0000580004047a10 */ /* 0x000fe20007f1e0ff */
[----:B------:R1:W-:Y:S01]  /*1c30*/  LDGSTS.E.BYPASS.128 [R240+0x5800], [R36.64+0x80] ;  /* 0x0580008024f07fae */ /* 0x0003e2000b901c4e */
[----:B------:R-:W-:Y:S02]  /*1c40*/  IADD3.X R199, RZ, c[0x0][0x16c], R199, P6, P5 ;  /* 0x00005b00ffc77a10 */ /* 0x000fe400037ea4c7 */
[----:B------:R-:W-:Y:S01]  /*1c50*/  IADD3 R198, P4, R10, 0x100, RZ ;  /* 0x000001000ac67810 */ /* 0x000fe20007f9e0ff */
[----:B------:R1:W-:Y:S01]  /*1c60*/  LDGSTS.E.BYPASS.128 [R240+0x6000], [R38.64+0x80] ;  /* 0x0600008026f07fae */ /* 0x0003e2000b901c4e */
[----:B------:R-:W-:-:S02]  /*1c70*/  IADD3.X R201, RZ, c[0x0][0x16c], R201, P3, P1 ;  /* 0x00005b00ffc97a10 */ /* 0x000fc40001fe24c9 */
[----:B------:R-:W-:Y:S01]  /*1c80*/  IADD3 R196, P6, R4, 0x100, RZ ;  /* 0x0000010004c47810 */ /* 0x000fe20007fde0ff */
[----:B------:R2:W-:Y:S01]  /*1c90*/  LDGSTS.E.BYPASS.128 [R240+0x6800], [R40.64+0x80] ;  /* 0x0680008028f07fae */ /* 0x0005e2000b901c4e */
[----:B------:R-:W-:Y:S02]  /*1ca0*/  IADD3 R7, P3, R7, c[0x0][0x160], RZ ;  /* 0x0000580007077a10 */ /* 0x000fe40007f7e0ff */
[----:B------:R-:W-:Y:S01]  /*1cb0*/  IADD3 R16, P1, R16, c[0x0][0x160], RZ ;  /* 0x0000580010107a10 */ /* 0x000fe20007f3e0ff */
[----:B------:R3:W-:Y:S01]  /*1cc0*/  LDGSTS.E.BYPASS.128 [R240+0x7000], [R42.64+0x80] ;  /* 0x070000802af07fae */ /* 0x0007e2000b901c4e */
[----:B------:R-:W-:Y:S02]  /*1cd0*/  IADD3.X R197, RZ, c[0x0][0x16c], R197, P4, P2 ;  /* 0x00005b00ffc57a10 */ /* 0x000fe400027e44c5 */
[----:B------:R-:W-:Y:S01]  /*1ce0*/  IADD3.X R195, RZ, c[0x0][0x164], R195, P6, P0 ;  /* 0x00005900ffc37a10 */ /* 0x000fe200037e04c3 */
[----:B------:R4:W-:Y:S01]  /*1cf0*/  LDGSTS.E.BYPASS.128 [R240+0x7800], [R44.64+0x80] ;  /* 0x078000802cf07fae */ /* 0x0009e2000b901c4e */
[----:B------:R-:W-:-:S02]  /*1d00*/  IADD3 R194, P4, R7, 0x100, RZ ;  /* 0x0000010007c27810 */ /* 0x000fc40007f9e0ff */
[----:B------:R-:W-:Y:S01]  /*1d10*/  IADD3 R192, P6, R16, 0x100, RZ ;  /* 0x0000010010c07810 */ /* 0x000fe20007fde0ff */
[----:B------:R-:W0:Y:S01]  /*1d20*/  LDGDEPBAR ;  /* 0x00000000000079af */ /* 0x000e220000000000 */
[----:B------:R-:W-:Y:S01]  /*1d30*/  IADD3 R12, P5, R12, c[0x0][0x160], RZ ;  /* 0x000058000c0c7a10 */ /* 0x000fe20007fbe0ff */
[----:B--2---:R-:W-:Y:S01]  /*1d40*/  CS2R R40, SRZ ;  /* 0x0000000000287805 */ /* 0x004fe2000001ff00 */
[----:B------:R-:W-:Y:S01]  /*1d50*/  IADD3 R13, P2, R13, c[0x0][0x160], RZ ;  /* 0x000058000d0d7a10 */ /* 0x000fe20007f5e0ff */
[----:B------:R2:W-:Y:S01]  /*1d60*/  LDGSTS.E.BYPASS.128 [R240+0xc000], [R46.64+0x80] ;  /* 0x0c0000802ef07fae */ /* 0x0005e2000b901c4e */
[----:B------:R-:W-:Y:S01]  /*1d70*/  LOP3.LUT R222, R223, 0x7, R222, 0xf8, !PT ;  /* 0x00000007dfde7812 */ /* 0x000fe200078ef8de */
[----:B---3--:R-:W-:Y:S01]  /*1d80*/  CS2R R42, SRZ ;  /* 0x00000000002a7805 */ /* 0x008fe2000001ff00 */
[----:B------:R-:W-:Y:S01]  /*1d90*/  IADD3.X R193, RZ, c[0x0][0x164], R193, P4, P3 ;  /* 0x00005900ffc17a10 */ /* 0x000fe200027e64c1 */
[----:B------:R3:W-:Y:S01]  /*1da0*/  LDGSTS.E.BYPASS.128 [R240+0xc800], [R48.64+0x80] ;  /* 0x0c80008030f07fae */ /* 0x0007e2000b901c4e */
[----:B------:R-:W-:Y:S01]  /*1db0*/  IADD3.X R191, RZ, c[0x0][0x164], R191, P6, P1 ;  /* 0x00005900ffbf7a10 */ /* 0x000fe200037e24bf */
[----:B------:R-:W-:Y:S01]  /*1dc0*/  IMAD.SHL.U32 R221, R222, 0x40, RZ ;  /* 0x00000040dedd7824 */ /* 0x000fe200078e00ff */
[----:B------:R-:W-:Y:S01]  /*1dd0*/  IADD3 R190, P4, R12, 0x100, RZ ;  /* 0x000001000cbe7810 */ /* 0x000fe20007f9e0ff */
[----:B------:R1:W-:Y:S01]  /*1de0*/  LDGSTS.E.BYPASS.128 [R240+0xd000], [R50.64+0x80] ;  /* 0x0d00008032f07fae */ /* 0x0003e2000b901c4e */
[----:B------:R-:W-:Y:S01]  /*1df0*/  IADD3 R188, P6, R13, 0x100, RZ ;  /* 0x000001000dbc7810 */ /* 0x000fe20007fde0ff */
[----:B----4-:R-:W-:Y:S01]  /*1e00*/  CS2R R44, SRZ ;  /* 0x00000000002c7805 */ /* 0x010fe2000001ff00 */
[----:B------:R-:W-:Y:S01]  /*1e10*/  IADD3 R14, P0, R14, c[0x0][0x160], RZ ;  /* 0x000058000e0e7a10 */ /* 0x000fe20007f1e0ff */
[----:B------:R4:W-:Y:S01]  /*1e20*/  LDGSTS.E.BYPASS.128 [R240+0xd800], [R52.64+0x80] ;  /* 0x0d80008034f07fae */ /* 0x0009e2000b901c4e */
[----:B------:R-:W-:Y:S01]  /*1e30*/  IADD3 R15, P3, R15, c[0x0][0x160], RZ ;  /* 0x000058000f0f7a10 */ /* 0x000fe20007f7e0ff */
[----:B--2---:R-:W-:Y:S01]  /*1e40*/  CS2R R46, SRZ ;  /* 0x00000000002e7805 */ /* 0x004fe2000001ff00 */
[----:B------:R-:W-:Y:S01]  /*1e50*/  IADD3 R2, P1, R18, c[0x0][0x160], RZ ;  /* 0x0000580012027a10 */ /* 0x000fe20007f3e0ff */
[----:B------:R2:W-:Y:S01]  /*1e60*/  LDGSTS.E.BYPASS.128 [R240+0xe000], [R54.64+0x80] ;  /* 0x0e00008036f07fae */ /* 0x0005e2000b901c4e */
[----:B------:R-:W-:Y:S01]  /*1e70*/  IADD3.X R189, RZ, c[0x0][0x164], R189, P4, P5 ;  /* 0x00005900ffbd7a10 */ /* 0x000fe200027ea4bd */
[----:B---3--:R-:W-:Y:S01]  /*1e80*/  CS2R R48, SRZ ;  /* 0x0000000000307805 */ /* 0x008fe2000001ff00 */
[----:B------:R-:W-:Y:S01]  /*1e90*/  IADD3.X R187, RZ, c[0x0][0x164], R187, P6, P2 ;  /* 0x00005900ffbb7a10 */ /* 0x000fe200037e44bb */
[----:B------:R3:W-:Y:S01]  /*1ea0*/  LDGSTS.E.BYPASS.128 [R240+0xe800], [R56.64+0x80] ;  /* 0x0e80008038f07fae */ /* 0x0007e2000b901c4e */
[----:B------:R-:W-:Y:S01]  /*1eb0*/  IADD3 R186, P5, R14, 0x100, RZ ;  /* 0x000001000eba7810 */ /* 0x000fe20007fbe0ff */
[----:B-1----:R-:W-:Y:S01]  /*1ec0*/  CS2R R50, SRZ ;  /* 0x0000000000327805 */ /* 0x002fe2000001ff00 */
[----:B------:R-:W-:Y:S01]  /*1ed0*/  IADD3 R184, P4, R15, 0x100, RZ ;  /* 0x000001000fb87810 */ /* 0x000fe20007f9e0ff */
[----:B------:R1:W-:Y:S01]  /*1ee0*/  LDGSTS.E.BYPASS.128 [R240+0xf000], [R58.64+0x80] ;  /* 0x0f0000803af07fae */ /* 0x0003e2000b901c4e */
[----:B------:R-:W-:Y:S01]  /*1ef0*/  IADD3 R2, P2, R2, 0x100, RZ ;  /* 0x0000010002027810 */ /* 0x000fe20007f5e0ff */
[----:B----4-:R-:W-:Y:S01]  /*1f00*/  CS2R R52, SRZ ;  /* 0x0000000000347805 */ /* 0x010fe2000001ff00 */
[----:B------:R-:W-:Y:S01]  /*1f10*/  LOP3.LUT R220, R221, R241, RZ, 0xfc, !PT ;  /* 0x000000f1dddc7212 */ /* 0x000fe200078efcff */
[----:B------:R4:W-:Y:S01]  /*1f20*/  LDGSTS.E.BYPASS.128 [R240+0xf800], [R60.64+0x80] ;  /* 0x0f8000803cf07fae */ /* 0x0009e2000b901c4e */
[----:B--2---:R-:W-:Y:S01]  /*1f30*/  CS2R R54, SRZ ;  /* 0x0000000000367805 */ /* 0x004fe2000001ff00 */
[----:B------:R-:W-:-:S02]  /*1f40*/  IADD3.X R185, RZ, c[0x0][0x164], R185, P5, P0 ;  /* 0x00005900ffb97a10 */ /* 0x000fc40002fe04b9 */
[----:B------:R-:W0:Y:S01]  /*1f50*/  LDGDEPBAR ;  /* 0x00000000000079af */ /* 0x000e220000000000 */
[----:B---3--:R-:W-:Y:S01]  /*1f60*/  CS2R R56, SRZ ;  /* 0x0000000000387805 */ /* 0x008fe2000001ff00 */
[----:B------:R-:W-:Y:S01]  /*1f70*/  IADD3.X R3, RZ, c[0x0][0x164], R3, P4, P3 ;  /* 0x00005900ff037a10 */ /* 0x000fe200027e6403 */
[----:B-1----:R-:W-:Y:S01]  /*1f80*/  CS2R R58, SRZ ;  /* 0x00000000003a7805 */ /* 0x002fe2000001ff00 */
[----:B------:R-:W-:Y:S01]  /*1f90*/  IADD3.X R0, RZ, c[0x0][0x164], R0, P2, P1 ;  /* 0x00005900ff007a10 */ /* 0x000fe200017e2400 */
[----:B----4-:R-:W-:Y:S02]  /*1fa0*/  CS2R R60, SRZ ;  /* 0x00000000003c7805 */ /* 0x010fe4000001ff00 */
.L_x_1:
[----:B------:R-:W-:Y:S01]  /*1fb0*/  UIADD3 UR9, UR9, 0x1, URZ ;  /* 0x0000000109097890 */ /* 0x000fe2000fffe03f */
[----:B------:R-:W-:-:S04]  /*1fc0*/  DEPBAR.LE SB0, 0x2 ;  /* 0x000080800000791a */ /* 0x000fc80000000000 */
[----:B------:R-:W-:Y:S01]  /*1fd0*/  UISETP.GE.AND UP0, UPT, UR9, 0x2, UPT ;  /* 0x000000020900788c */ /* 0x000fe2000bf06270 */
[----:B------:R-:W-:Y:S01]  /*1fe0*/  IMAD.IADD R4, R241, 0x1, R221 ;  /* 0x00000001f1047824 */ /* 0x000fe200078e02dd */
[----:B------:R-:W-:Y:S02]  /*1ff0*/  UIADD3 UR8, UR8, 0x1, URZ ;  /* 0x0000000108087890 */ /* 0x000fe4000fffe03f */
[----:B------:R-:W-:Y:S02]  /*2000*/  USEL UR9, UR9, URZ, !UP0 ;  /* 0x0000003f09097287 */ /* 0x000fe4000c000000 */
[----:B------:R-:W-:Y:S02]  /*2010*/  UISETP.GE.AND UP1, UPT, UR8, 0x2, UPT ;  /* 0x000000020800788c */ /* 0x000fe4000bf26270 */
[----:B------:R-:W-:Y:S02]  /*2020*/  USHF.L.U32 UR11, UR9, 0xe, URZ ;  /* 0x0000000e090b7899 */ /* 0x000fe4000800063f */
[----:B------:R-:W-:-:S02]  /*2030*/  UISETP.GE.U32.AND UP0, UPT, UR4, 0x3e, UPT ;  /* 0x0000003e0400788c */ /* 0x000fc4000bf06070 */
[----:B------:R-:W-:Y:S02]  /*2040*/  UIADD3 UR12, UR11, 0x8000, URZ ;  /* 0x000080000b0c7890 */ /* 0x000fe4000fffe03f */
[----:B------:R-:W-:Y:S01]  /*2050*/  LEA R176, R4, UR11, 0x1 ;  /* 0x0000000b04b07c11 */ /* 0x000fe2000f8e08ff */
[----:B------:R-:W-:Y:S01]  /*2060*/  BAR.SYNC.DEFER_BLOCKING 0x0 ;  /* 0x0000000000007b1d */ /* 0x000fe20000010000 */
[----:B------:R-:W-:Y:S01]  /*2070*/  LEA R172, R239, UR11, 0x1 ;  /* 0x0000000befac7c11 */ /* 0x000fe2000f8e08ff */
[----:B------:R-:W-:Y:S01]  /*2080*/  USEL UR8, UR8, URZ, !UP1 ;  /* 0x0000003f08087287 */ /* 0x000fe2000c800000 */
[----:B------:R-:W-:Y:S01]  /*2090*/  LEA R32, R220, UR11, 0x1 ;  /* 0x0000000bdc207c11 */ /* 0x000fe2000f8e08ff */
[----:B------:R-:W-:Y:S01]  /*20a0*/  UISETP.GE.U32.AND.EX UP0, UPT, UR5, URZ, UPT, UP0 ;  /* 0x0000003f0500728c */ /* 0x000fe2000bf06100 */
[----:B------:R-:W-:Y:S01]  /*20b0*/  LEA R24, R217, UR11, 0x1 ;  /* 0x0000000bd9187c11 */ /* 0x000fe2000f8e08ff */
[----:B------:R-:W-:Y:S01]  /*20c0*/  UIADD3 UR4, UP1, UR4, 0x1, URZ ;  /* 0x0000000104047890 */ /* 0x000fe2000ff3e03f */
[----:B------:R-:W-:-:S02]  /*20d0*/  LEA R4, R215, UR11, 0x1 ;  /* 0x0000000bd7047c11 */ /* 0x000fc4000f8e08ff */
[----:B------:R-:W-:Y:S01]  /*20e0*/  LEA R8, R213, UR11, 0x1 ;  /* 0x0000000bd5087c11 */ /* 0x000fe2000f8e08ff */
[----:B------:R-:W-:Y:S01]  /*20f0*/  UIADD3.X UR5, URZ, UR5, URZ, UP1, !UPT ;  /* 0x000000053f057290 */ /* 0x000fe20008ffe43f */
[----:B------:R-:W-:Y:S02]  /*2100*/  LEA R80, R235, UR11, 0x1 ;  /* 0x0000000beb507c11 */ /* 0x000fe4000f8e08ff */
[----:B------:R-:W-:Y:S02]  /*2110*/  LEA R36, R231, UR11, 0x1 ;  /* 0x0000000be7247c11 */ /* 0x000fe4000f8e08ff */
[----:B------:R-:W-:Y:S02]  /*2120*/  LEA R180, R238, UR11, 0x1 ;  /* 0x0000000beeb47c11 */ /* 0x000fe4000f8e08ff */
[----:B------:R-:W-:Y:S01]  /*2130*/  PLOP3.LUT P0, PT, PT, PT, UP0, 0x80, 0x0 ;  /* 0x000000000000781c */ /* 0x000fe20003f0f008 */
[----:B------:R-:W-:Y:S04]  /*2140*/  LDSM.16.M88.4 R172, [R172] ;  /* 0x00000000acac783b */ /* 0x000fe80000000200 */
[----:B------:R-:W1:Y:S04]  /*2150*/  LDSM.16.M88.4 R32, [R32+0x8000] ;  /* 0x008000002020783b */ /* 0x000e680000000200 */
[----:B------:R-:W2:Y:S04]  /*2160*/  LDSM.16.M88.4 R28, [R176+0x8800] ;  /* 0x00880000b01c783b */ /* 0x000ea80000000200 */
[----:B------:R-:W3:Y:S04]  /*2170*/  LDSM.16.M88.4 R24, [R24+0x8000] ;  /* 0x008000001818783b */ /* 0x000ee80000000200 */
[----:B------:R-:W4:Y:S04]  /*2180*/  LDSM.16.M88.4 R20, [R176+0x9800] ;  /* 0x00980000b014783b */ /* 0x000f280000000200 */
[----:B------:R-:W3:Y:S04]  /*2190*/  LDSM.16.M88.4 R4, [R4+0x8000] ;  /* 0x008000000404783b */ /* 0x000ee80000000200 */
[----:B------:R-:W4:Y:S04]  /*21a0*/  LDSM.16.M88.4 R16, [R176+0xa800] ;  /* 0x00a80000b010783b */ /* 0x000f280000000200 */
[----:B------:R-:W4:Y:S04]  /*21b0*/  LDSM.16.M88.4 R8, [R8+0x8000] ;  /* 0x008000000808783b */ /* 0x000f280000000200 */
[----:B------:R1:W4:Y:S04]  /*21c0*/  LDSM.16.M88.4 R12, [R176+0xb800] ;  /* 0x00b80000b00c783b */ /* 0x0003280000000200 */
[----:B------:R-:W4:Y:S04]  /*21d0*/  LDSM.16.M88.4 R80, [R80] ;  /* 0x000000005050783b */ /* 0x000f280000000200 */
[----:B------:R-:W4:Y:S01]  /*21e0*/  LDSM.16.M88.4 R36, [R36] ;  /* 0x000000002424783b */ /* 0x000f220000000200 */
[----:B-1----:R-:W-:Y:S01]  /*21f0*/  LEA R176, R227, UR11, 0x1 ;  /* 0x0000000be3b07c11 */ /* 0x002fe2000f8e08ff */
[C---:B------:R-:W-:Y:S02]  /*2200*/  HMMA.16816.F32.BF16 R108, R172.reuse, R32, R108 ;  /* 0x00000020ac6c723c */ /* 0x040fe4000004186c */
[----:B------:R-:W-:Y:S06]  /*2210*/  LDSM.16.M88.4 R180, [R180] ;  /* 0x00000000b4b4783b */ /* 0x000fec0000000200 */
[C---:B--2---:R-:W-:Y:S08]  /*2220*/  HMMA.16816.F32.BF16 R112, R172.reuse, R28, R112 ;  /* 0x0000001cac70723c */ /* 0x044ff00000041870 */
[C---:B---3--:R-:W-:Y:S08]  /*2230*/  HMMA.16816.F32.BF16 R120, R172.reuse, R24, R120 ;  /* 0x00000018ac78723c */ /* 0x048ff00000041878 */
[C---:B----4-:R-:W-:Y:S08]  /*2240*/  HMMA.16816.F32.BF16 R140, R172.reuse, R20, R140 ;  /* 0x00000014ac8c723c */ /* 0x050ff0000004188c */
[C---:B------:R-:W-:Y:S08]  /*2250*/  HMMA.16816.F32.BF16 R148, R172.reuse, R4, R148 ;  /* 0x00000004ac94723c */ /* 0x040ff00000041894 */
[C---:B------:R-:W-:Y:S08]  /*2260*/  HMMA.16816.F32.BF16 R152, R172.reuse, R16, R152 ;  /* 0x00000010ac98723c */ /* 0x040ff00000041898 */
[C---:B------:R-:W-:Y:S08]  /*2270*/  HMMA.16816.F32.BF16 R160, R172.reuse, R8, R160 ;  /* 0x00000008aca0723c */ /* 0x040ff000000418a0 */
[----:B------:R-:W-:Y:S01]  /*2280*/  HMMA.16816.F32.BF16 R168, R172, R12, R168 ;  /* 0x0000000caca8723c */ /* 0x000fe200000418a8 */
[----:B------:R1:W2:Y:S07]  /*2290*/  LDSM.16.M88.4 R172, [R176] ;  /* 0x00000000b0ac783b */ /* 0x0002ae0000000200 */
[----:B------:R-:W-:Y:S01]  /*22a0*/  HMMA.16816.F32.BF16 R164, R80, R32, R164 ;  /* 0x0000002050a4723c */ /* 0x000fe200000418a4 */
[----:B-1----:R-:W-:-:S06]  /*22b0*/  LEA R176, R234, UR11, 0x1 ;  /* 0x0000000beab07c11 */ /* 0x002fcc000f8e08ff */
[----:B------:R-:W1:Y:S01]  /*22c0*/  LDSM.16.M88.4 R176, [R176] ;  /* 0x00000000b0b0783b */ /* 0x000e620000000200 */
[C---:B------:R-:W-:Y:S08]  /*22d0*/  HMMA.16816.F32.BF16 R156, R80.reuse, R28, R156 ;  /* 0x0000001c509c723c */ /* 0x040ff0000004189c */
[C---:B------:R-:W-:Y:S08]  /*22e0*/  HMMA.16816.F32.BF16 R144, R80.reuse, R24, R144 ;  /* 0x000000185090723c */ /* 0x040ff00000041890 */
[C---:B------:R-:W-:Y:S08]  /*22f0*/  HMMA.16816.F32.BF16 R136, R80.reuse, R20, R136 ;  /* 0x000000145088723c */ /* 0x040ff00000041888 */
[C---:B------:R-:W-:Y:S08]  /*2300*/  HMMA.16816.F32.BF16 R132, R80.reuse, R4, R132 ;  /* 0x000000045084723c */ /* 0x040ff00000041884 */
[C---:B------:R-:W-:Y:S08]  /*2310*/  HMMA.16816.F32.BF16 R128, R80.reuse, R16, R128 ;  /* 0x000000105080723c */ /* 0x040ff00000041880 */
[C---:B------:R-:W-:Y:S08]  /*2320*/  HMMA.16816.F32.BF16 R124, R80.reuse, R8, R124 ;  /* 0x00000008507c723c */ /* 0x040ff0000004187c */
[----:B------:R-:W-:Y:S07]  /*2330*/  HMMA.16816.F32.BF16 R116, R80, R12, R116 ;  /* 0x0000000c5074723c */ /* 0x000fee0000041874 */
[----:B------:R-:W-:Y:S01]  /*2340*/  LEA R80, R230, UR11, 0x1 ;  /* 0x0000000be6507c11 */ /* 0x000fe2000f8e08ff */
[C---:B------:R-:W-:Y:S05]  /*2350*/  HMMA.16816.F32.BF16 R84, R36.reuse, R32, R84 ;  /* 0x000000202454723c */ /* 0x040fea0000041854 */
[----:B------:R-:W3:Y:S03]  /*2360*/  LDSM.16.M88.4 R80, [R80] ;  /* 0x000000005050783b */ /* 0x000ee60000000200 */
        /* <DEDUP_REMOVED lines=8> */
[C---:B--2---:R-:W-:Y:S05]  /*23f0*/  HMMA.16816.F32.BF16 R72, R172.reuse, R24, R72 ;  /* 0x00000018ac48723c */ /* 0x044fea0000041848 */
[----:B------:R-:W2:Y:S03]  /*2400*/  LDSM.16.M88.4 R36, [R36] ;  /* 0x000000002424783b */ /* 0x000ea60000000200 */
[C---:B------:R-:W-:Y:S07]  /*2410*/  HMMA.16816.F32.BF16 R92, R172.reuse, R4, R92 ;  /* 0x00000004ac5c723c */ /* 0x040fee000004185c */
[----:B------:R-:W-:Y:S01]  /*2420*/  LEA R5, R219, UR12, 0x1 ;  /* 0x0000000cdb057c11 */ /* 0x000fe2000f8e08ff */
[C---:B------:R-:W-:Y:S08]  /*2430*/  HMMA.16816.F32.BF16 R100, R172.reuse, R8, R100 ;  /* 0x00000008ac64723c */ /* 0x040ff00000041864 */
[C---:B------:R-:W-:Y:S08]  /*2440*/  HMMA.16816.F32.BF16 R64, R172.reuse, R32, R64 ;  /* 0x00000020ac40723c */ /* 0x040ff00000041840 */
[C---:B------:R-:W-:Y:S08]  /*2450*/  HMMA.16816.F32.BF16 R76, R172.reuse, R28, R76 ;  /* 0x0000001cac4c723c */ /* 0x040ff0000004184c */
[C---:B------:R-:W-:Y:S07]  /*2460*/  HMMA.16816.F32.BF16 R88, R172.reuse, R20, R88 ;  /* 0x00000014ac58723c */ /* 0x040fee0000041858 */
[--C-:B------:R-:W-:Y:S01]  /*2470*/  IMAD R20, R214, 0x80, R5.reuse ;  /* 0x00000080d6147824 */ /* 0x100fe200078e0205 */
[C---:B------:R-:W-:Y:S08]  /*2480*/  HMMA.16816.F32.BF16 R96, R172.reuse, R16, R96 ;  /* 0x00000010ac60723c */ /* 0x040ff00000041860 */
[----:B------:R-:W-:Y:S07]  /*2490*/  HMMA.16816.F32.BF16 R104, R172, R12, R104 ;  /* 0x0000000cac68723c */ /* 0x000fee0000041868 */
[----:B------:R-:W-:Y:S01]  /*24a0*/  LEA R12, R229, UR11, 0x1 ;  /* 0x0000000be50c7c11 */ /* 0x000fe2000f8e08ff */
[-C--:B------:R-:W-:Y:S08]  /*24b0*/  HMMA.16816.F32.BF16 R120, R180, R26.reuse, R120 ;  /* 0x0000001ab478723c */ /* 0x080ff00000041878 */
[-C--:B-1----:R-:W-:Y:S08]  /*24c0*/  HMMA.16816.F32.BF16 R144, R176, R26.reuse, R144 ;  /* 0x0000001ab090723c */ /* 0x082ff00000041890 */
[----:B---3--:R-:W-:Y:S08]  /*24d0*/  HMMA.16816.F32.BF16 R68, R80, R26, R68 ;  /* 0x0000001a5044723c */ /* 0x008ff00000041844 */
        /* <DEDUP_REMOVED lines=9> */
[----:B------:R-:W-:Y:S02]  /*2570*/  LDSM.16.M88.4 R176, [R176] ;  /* 0x00000000b0b0783b */ /* 0x000fe40000000200 */
[--C-:B------:R-:W-:Y:S01]  /*2580*/  IMAD R72, R218, 0x80, R5.reuse ;  /* 0x00000080da487824 */ /* 0x100fe200078e0205 */
[----:B------:R-:W-:Y:S05]  /*2590*/  HMMA.16816.F32.BF16 R172, R36, R6, R92 ;  /* 0x0000000624ac723c */ /* 0x000fea000004185c */
[----:B------:R-:W1:Y:S02]  /*25a0*/  LDSM.16.M88.4 R72, [R72] ;  /* 0x000000004848783b */ /* 0x000e640000000200 */
[--C-:B------:R-:W-:Y:S01]  /*25b0*/  IMAD R92, R216, 0x80, R5.reuse ;  /* 0x00000080d85c7824 */ /* 0x100fe200078e0205 */
[C---:B------:R-:W-:Y:S05]  /*25c0*/  HMMA.16816.F32.BF16 R108, R180.reuse, R34, R108 ;  /* 0x00000022b46c723c */ /* 0x040fea000004186c */
[----:B------:R-:W-:Y:S03]  /*25d0*/  LDSM.16.M88.4 R92, [R92] ;  /* 0x000000005c5c783b */ /* 0x000fe60000000200 */
[C---:B------:R-:W-:Y:S08]  /*25e0*/  HMMA.16816.F32.BF16 R112, R180.reuse, R30, R112 ;  /* 0x0000001eb470723c */ /* 0x040ff00000041870 */
[C---:B------:R-:W-:Y:S08]  /*25f0*/  HMMA.16816.F32.BF16 R140, R180.reuse, R22, R140 ;  /* 0x00000016b48c723c */ /* 0x040ff0000004188c */
[C---:B------:R-:W-:Y:S08]  /*2600*/  HMMA.16816.F32.BF16 R148, R180.reuse, R6, R148 ;  /* 0x00000006b494723c */ /* 0x040ff00000041894 */
[C---:B------:R-:W-:Y:S08]  /*2610*/  HMMA.16816.F32.BF16 R152, R180.reuse, R18, R152 ;  /* 0x00000012b498723c */ /* 0x040ff00000041898 */
[C---:B------:R-:W-:Y:S08]  /*2620*/  HMMA.16816.F32.BF16 R160, R180.reuse, R10, R160 ;  /* 0x0000000ab4a0723c */ /* 0x040ff000000418a0 */
[----:B------:R-:W-:Y:S07]  /*2630*/  HMMA.16816.F32.BF16 R168, R180, R14, R168 ;  /* 0x0000000eb4a8723c */ /* 0x000fee00000418a8 */
[----:B------:R-:W-:Y:S01]  /*2640*/  IMAD R181, R222, 0x80, R5 ;  /* 0x00000080deb57824 */ /* 0x000fe200078e0205 */
[----:B------:R-:W-:Y:S01]  /*2650*/  LEA R180, R233, UR11, 0x1 ;  /* 0x0000000be9b47c11 */ /* 0x000fe2000f8e08ff */
[C---:B------:R-:W-:Y:S08]  /*2660*/  HMMA.16816.F32.BF16 R84, R80.reuse, R34, R84 ;  /* 0x000000225054723c */ /* 0x040ff00000041854 */
[C---:B------:R-:W-:Y:S08]  /*2670*/  HMMA.16816.F32.BF16 R40, R80.reuse, R30, R40 ;  /* 0x0000001e5028723c */ /* 0x040ff00000041828 */
[C---:B------:R-:W-:Y:S08]  /*2680*/  HMMA.16816.F32.BF16 R48, R80.reuse, R22, R48 ;  /* 0x000000165030723c */ /* 0x040ff00000041830 */
[C---:B------:R-:W-:Y:S01]  /*2690*/  HMMA.16816.F32.BF16 R44, R80.reuse, R6, R44 ;  /* 0x00000006502c723c */ /* 0x040fe2000004182c */
[----:B------:R-:W-:Y:S07]  /*26a0*/  LDSM.16.M88.4 R4, [R181+0x2800] ;  /* 0x00280000b504783b */ /* 0x000fee0000000200 */
[C---:B------:R-:W-:Y:S08]  /*26b0*/  HMMA.16816.F32.BF16 R52, R80.reuse, R18, R52 ;  /* 0x000000125034723c */ /* 0x040ff00000041834 */
[C---:B------:R-:W-:Y:S08]  /*26c0*/  HMMA.16816.F32.BF16 R56, R80.reuse, R10, R56 ;  /* 0x0000000a5038723c */ /* 0x040ff00000041838 */
[----:B------:R-:W-:Y:S08]  /*26d0*/  HMMA.16816.F32.BF16 R60, R80, R14, R60 ;  /* 0x0000000e503c723c */ /* 0x000ff0000004183c */
[C---:B------:R-:W-:Y:S08]  /*26e0*/  HMMA.16816.F32.BF16 R100, R36.reuse, R10, R100 ;  /* 0x0000000a2464723c */ /* 0x040ff00000041864 */
[C---:B------:R-:W-:Y:S01]  /*26f0*/  HMMA.16816.F32.BF16 R32, R36.reuse, R34, R64 ;  /* 0x000000222420723c */ /* 0x040fe20000041840 */
[----:B------:R-:W2:Y:S07]  /*2700*/  LDSM.16.M88.4 R64, [R181] ;  /* 0x00000000b540783b */ /* 0x000eae0000000200 */
[C---:B------:R-:W-:Y:S01]  /*2710*/  HMMA.16816.F32.BF16 R28, R36.reuse, R30, R76 ;  /* 0x0000001e241c723c */ /* 0x040fe2000004184c */
[----:B------:R-:W3:Y:S07]  /*2720*/  LDSM.16.M88.4 R76, [R181+0x800] ;  /* 0x00080000b54c783b */ /* 0x000eee0000000200 */
[C---:B------:R-:W-:Y:S01]  /*2730*/  HMMA.16816.F32.BF16 R80, R36.reuse, R22, R88 ;  /* 0x000000162450723c */ /* 0x040fe20000041858 */
[----:B------:R-:W4:Y:S04]  /*2740*/  LDSM.16.M88.4 R88, [R181+0x1800] ;  /* 0x00180000b558783b */ /* 0x000f280000000200 */
[----:B------:R-:W4:Y:S03]  /*2750*/  LDSM.16.M88.4 R20, [R20] ;  /* 0x000000001414783b */ /* 0x000f260000000200 */
[C---:B------:R-:W-:Y:S01]  /*2760*/  HMMA.16816.F32.BF16 R96, R36.reuse, R18, R96 ;  /* 0x000000122460723c */ /* 0x040fe20000041860 */
[----:B------:R-:W4:Y:S07]  /*2770*/  LDSM.16.M88.4 R16, [R181+0x3800] ;  /* 0x00380000b510783b */ /* 0x000f2e0000000200 */
[----:B------:R-:W-:Y:S01]  /*2780*/  HMMA.16816.F32.BF16 R8, R36, R14, R104 ;  /* 0x0000000e2408723c */ /* 0x000fe20000041868 */
[----:B------:R2:W4:Y:S04]  /*2790*/  LDSM.16.M88.4 R104, [R180] ;  /* 0x00000000b468783b */ /* 0x0005280000000200 */
[----:B------:R-:W4:Y:S02]  /*27a0*/  LDSM.16.M88.4 R12, [R12] ;  /* 0x000000000c0c783b */ /* 0x000f240000000200 */
[----:B------:R-:W-:Y:S01]  /*27b0*/  LEA R36, R225, UR11, 0x1 ;  /* 0x0000000be1247c11 */ /* 0x000fe2000f8e08ff */
[----:B-1----:R-:W-:Y:S01]  /*27c0*/  HMMA.16816.F32.BF16 R120, R176, R72, R120 ;  /* 0x00000048b078723c */ /* 0x002fe20000041878 */
[----:B--2---:R-:W-:-:S04]  /*27d0*/  LEA R180, R236, UR11, 0x1 ;  /* 0x0000000becb47c11 */ /* 0x004fc8000f8e08ff */
[----:B------:R-:W1:Y:S03]  /*27e0*/  LDSM.16.M88.4 R36, [R36] ;  /* 0x000000002424783b */ /* 0x000e660000000200 */
[C---:B------:R-:W-:Y:S01]  /*27f0*/  HMMA.16816.F32.BF16 R108, R176.reuse, R64, R108 ;  /* 0x00000040b06c723c */ /* 0x040fe2000004186c */
[----:B------:R-:W2:Y:S07]  /*2800*/  LDSM.16.M88.4 R180, [R180] ;  /* 0x00000000b4b4783b */ /* 0x000eae0000000200 */
[C---:B---3--:R-:W-:Y:S08]  /*2810*/  HMMA.16816.F32.BF16 R112, R176.reuse, R76, R112 ;  /* 0x0000004cb070723c */ /* 0x048ff00000041870 */
[C---:B----4-:R-:W-:Y:S08]  /*2820*/  HMMA.16816.F32.BF16 R140, R176.reuse, R88, R140 ;  /* 0x00000058b08c723c */ /* 0x050ff0000004188c */
        /* <DEDUP_REMOVED lines=16> */
[----:B------:R-:W-:Y:S03]  /*2930*/  LDSM.16.M88.4 R104, [R104] ;  /* 0x000000006868783b */ /* 0x000fe60000000200 */
        /* <DEDUP_REMOVED lines=8> */
[C---:B-1----:R-:W-:Y:S05]  /*29c0*/  HMMA.16816.F32.BF16 R96, R36.reuse, R4, R96 ;  /* 0x000000042460723c */ /* 0x042fea0000041860 */
[----:B------:R-:W1:Y:S02]  /*29d0*/  LDSM.16.M88.4 R12, [R12] ;  /* 0x000000000c0c783b */ /* 0x000e640000000200 */
[----:B------:R-:W-:Y:S01]  /*29e0*/  IMAD.U32 R5, RZ, RZ, UR8 ;  /* 0x00000008ff057e24 */ /* 0x000fe2000f8e00ff */
[----:B------:R-:W-:Y:S01]  /*29f0*/  HMMA.16816.F32.BF16 R24, R36, R72, R24 ;  /* 0x000000482418723c */ /* 0x000fe20000041818 */
[----:B------:R-:W-:-:S07]  /*2a00*/  IADD3 R4, P2, R184, UR6, RZ ;  /* 0x00000006b8047c10 */ /* 0x000fce000ff5e0ff */
[C---:B------:R-:W-:Y:S08]  /*2a10*/  HMMA.16816.F32.BF16 R172, R36.reuse, R92, R172 ;  /* 0x0000005c24ac723c */ /* 0x040ff000000418ac */
[C---:B------:R-:W-:Y:S08]  /*2a20*/  HMMA.16816.F32.BF16 R100, R36.reuse, R20, R100 ;  /* 0x000000142464723c */ /* 0x040ff00000041864 */
[C---:B------:R-:W-:Y:S08]  /*2a30*/  HMMA.16816.F32.BF16 R32, R36.reuse, R64, R32 ;  /* 0x000000402420723c */ /* 0x040ff00000041820 */
[C---:B------:R-:W-:Y:S08]  /*2a40*/  HMMA.16816.F32.BF16 R28, R36.reuse, R76, R28 ;  /* 0x0000004c241c723c */ /* 0x040ff0000004181c */
[C---:B------:R-:W-:Y:S08]  /*2a50*/  HMMA.16816.F32.BF16 R80, R36.reuse, R88, R80 ;  /* 0x000000582450723c */ /* 0x040ff00000041850 */
[----:B------:R-:W-:Y:S08]  /*2a60*/  HMMA.16816.F32.BF16 R8, R36, R16, R8 ;  /* 0x000000102408723c */ /* 0x000ff00000041808 */
[-C--:B--2---:R-:W-:Y:S08]  /*2a70*/  HMMA.16816.F32.BF16 R152, R180, R6.reuse, R152 ;  /* 0x00000006b498723c */ /* 0x084ff00000041898 */
[-C--:B---3--:R-:W-:Y:S08]  /*2a80*/  HMMA.16816.F32.BF16 R128, R176, R6.reuse, R128 ;  /* 0x00000006b080723c */ /* 0x088ff00000041880 */
[-C--:B-1----:R-:W-:Y:S08]  /*2a90*/  HMMA.16816.F32.BF16 R52, R12, R6.reuse, R52 ;  /* 0x000000060c34723c */ /* 0x082ff00000041834 */
[----:B------:R-:W-:Y:S07]  /*2aa0*/  HMMA.16816.F32.BF16 R96, R104, R6, R96 ;  /* 0x000000066860723c */ /* 0x000fee0000041860 */
[----:B------:R-:W-:Y:S01]  /*2ab0*/  IADD3 R6, P1, R2, UR6, RZ ;  /* 0x0000000602067c10 */ /* 0x000fe2000ff3e0ff */
[----:B------:R-:W-:Y:S03]  /*2ac0*/  HMMA.16816.F32.BF16 R120, R180, R74, R120 ;  /* 0x0000004ab478723c */ /* 0x000fe60000041878 */
[----:B------:R-:W-:-:S05]  /*2ad0*/  IADD3.X R7, R0, UR7, RZ, P1, !PT ;  /* 0x0000000700077c10 */ /* 0x000fca0008ffe4ff */
[C---:B------:R-:W-:Y:S08]  /*2ae0*/  HMMA.16816.F32.BF16 R148, R180.reuse, R94, R148 ;  /* 0x0000005eb494723c */ /* 0x040ff00000041894 */
[C---:B------:R-:W-:Y:S08]  /*2af0*/  HMMA.16816.F32.BF16 R108, R180.reuse, R66, R108 ;  /* 0x00000042b46c723c */ /* 0x040ff0000004186c */
[C---:B------:R-:W-:Y:S08]  /*2b00*/  HMMA.16816.F32.BF16 R112, R180.reuse, R78, R112 ;  /* 0x0000004eb470723c */ /* 0x040ff00000041870 */
[----:B------:R-:W-:Y:S08]  /*2b10*/  HMMA.16816.F32.BF16 R140, R180, R90, R140 ;  /* 0x0000005ab48c723c */ /* 0x000ff0000004188c */
[C---:B------:R-:W-:Y:S08]  /*2b20*/  HMMA.16816.F32.BF16 R144, R176.reuse, R74, R144 ;  /* 0x0000004ab090723c */ /* 0x040ff00000041890 */
        /* <DEDUP_REMOVED lines=13> */
[C---:B------:R-:W-:Y:S08]  /*2c00*/  HMMA.16816.F32.BF16 R76, R104.reuse, R78, R28 ;  /* 0x0000004e684c723c */ /* 0x040ff0000004181c */
[C---:B------:R-:W-:Y:S08]  /*2c10*/  HMMA.16816.F32.BF16 R88, R104.reuse, R90, R80 ;  /* 0x0000005a6858723c */ /* 0x040ff00000041850 */
[-C--:B------:R-:W-:Y:S01]  /*2c20*/  HMMA.16816.F32.BF16 R104, R104, R18.reuse, R8 ;  /* 0x000000126868723c */ /* 0x080fe20000041808 */
[----:B------:R-:W-:Y:S06]  /*2c30*/  BAR.SYNC.DEFER_BLOCKING 0x0 ;  /* 0x0000000000007b1d */ /* 0x000fec0000010000 */
[----:B------:R-:W-:Y:S01]  /*2c40*/  IADD3 R8, P1, R186, UR6, RZ ;  /* 0x00000006ba087c10 */ /* 0x000fe2000ff3e0ff */
[----:B------:R-:W-:Y:S03]  /*2c50*/  HMMA.16816.F32.BF16 R168, R180, R18, R168 ;  /* 0x00000012b4a8723c */ /* 0x000fe600000418a8 */
[----:B------:R-:W-:-:S05]  /*2c60*/  IADD3.X R9, R185, UR7, RZ, P1, !PT ;  /* 0x00000007b9097c10 */ /* 0x000fca0008ffe4ff */
[-C--:B------:R-:W-:Y:S08]  /*2c70*/  HMMA.16816.F32.BF16 R116, R176, R18.reuse, R116 ;  /* 0x00000012b074723c */ /* 0x080ff00000041874 */
[C---:B------:R-:W-:Y:S07]  /*2c80*/  HMMA.16816.F32.BF16 R60, R12.reuse, R18, R60 ;  /* 0x000000120c3c723c */ /* 0x040fee000004183c */
[----:B------:R-:W-:Y:S01]  /*2c90*/  IMAD R19, R5, 0x4000, R240 ;  /* 0x0000400005137824 */ /* 0x000fe200078e02f0 */
[----:B------:R-:W-:Y:S01]  /*2ca0*/  HMMA.16816.F32.BF16 R56, R12, R22, R56 ;  /* 0x000000160c38723c */ /* 0x000fe20000041838 */
[----:B------:R-:W-:-:S02]  /*2cb0*/  IADD3.X R5, R3, UR7, RZ, P2, !PT ;  /* 0x0000000703057c10 */ /* 0x000fc400097fe4ff */
[----:B------:R-:W-:Y:S01]  /*2cc0*/  IADD3 R10, P2, R188, UR6, RZ ;  /* 0x00000006bc0a7c10 */ /* 0x000fe2000ff5e0ff */
[----:B------:R-:W-:Y:S01]  /*2cd0*/  @!PT LDS RZ, [RZ] ;  /* 0x00000000fffff984 */ /* 0x000fe20000000800 */
[----:B------:R-:W-:Y:S01]  /*2ce0*/  @!PT LDS RZ, [RZ] ;  /* 0x00000000fffff984 */ /* 0x000fe20000000800 */
[----:B------:R-:W-:Y:S01]  /*2cf0*/  @!PT LDS RZ, [RZ] ;  /* 0x00000000fffff984 */ /* 0x000fe20000000800 */
[----:B------:R1:W-:Y:S03]  /*2d00*/  LDGSTS.E.BYPASS.128 [R19], [R6.64], !P0 ;  /* 0x0000000006137fae */ /* 0x0003e6000c101c4e */
[----:B------:R-:W-:Y:S01]  /*2d10*/  IADD3 R12, P1, R190, UR6, RZ ;  /* 0x00000006be0c7c10 */ /* 0x000fe2000ff3e0ff */
[----:B------:R2:W-:Y:S01]  /*2d20*/  LDGSTS.E.BYPASS.128 [R19+0x800], [R4.64], !P0 ;  /* 0x0080000004137fae */ /* 0x0005e2000c101c4e */
[----:B------:R-:W-:Y:S01]  /*2d30*/  IADD3.X R11, R187, UR7, RZ, P2, !PT ;  /* 0x00000007bb0b7c10 */ /* 0x000fe200097fe4ff */
[----:B------:R-:W-:Y:S01]  /*2d40*/  HMMA.16816.F32.BF16 R160, R180, R22, R160 ;  /* 0x00000016b4a0723c */ /* 0x000fe200000418a0 */
[----:B------:R-:W-:Y:S01]  /*2d50*/  IADD3.X R13, R189, UR7, RZ, P1, !PT ;  /* 0x00000007bd0d7c10 */ /* 0x000fe20008ffe4ff */
[----:B------:R3:W-:Y:S01]  /*2d60*/  LDGSTS.E.BYPASS.128 [R19+0x1000], [R8.64], !P0 ;  /* 0x0100000008137fae */ /* 0x0007e2000c101c4e */
[----:B------:R-:W-:-:S02]  /*2d70*/  IADD3 R14, P2, R192, UR6, RZ ;  /* 0x00000006c00e7c10 */ /* 0x000fc4000ff5e0ff */
[----:B------:R-:W-:Y:S01]  /*2d80*/  IADD3 R16, P1, R194, UR6, RZ ;  /* 0x00000006c2107c10 */ /* 0x000fe2000ff3e0ff */
[----:B------:R4:W-:Y:S01]  /*2d90*/  LDGSTS.E.BYPASS.128 [R19+0x1800], [R10.64], !P0 ;  /* 0x018000000a137fae */ /* 0x0009e2000c101c4e */
[----:B------:R-:W-:Y:S01]  /*2da0*/  IADD3.X R15, R191, UR7, RZ, P2, !PT ;  /* 0x00000007bf0f7c10 */ /* 0x000fe200097fe4ff */
[----:B------:R-:W-:Y:S01]  /*2db0*/  HMMA.16816.F32.BF16 R124, R176, R22, R124 ;  /* 0x00000016b07c723c */ /* 0x000fe2000004187c */
[----:B------:R-:W-:Y:S01]  /*2dc0*/  IADD3.X R17, R193, UR7, RZ, P1, !PT ;  /* 0x00000007c1117c10 */ /* 0x000fe20008ffe4ff */
[----:B------:R4:W-:Y:S01]  /*2dd0*/  LDGSTS.E.BYPASS.128 [R19+0x2000], [R12.64], !P0 ;  /* 0x020000000c137fae */ /* 0x0009e2000c101c4e */
[----:B-1----:R-:W-:Y:S02]  /*2de0*/  IADD3 R6, P2, R196, UR6, RZ ;  /* 0x00000006c4067c10 */ /* 0x002fe4000ff5e0ff */
[----:B--2---:R-:W-:Y:S01]  /*2df0*/  IADD3 R4, P1, R198, UR6, RZ ;  /* 0x00000006c6047c10 */ /* 0x004fe2000ff3e0ff */
[----:B------:R1:W-:Y:S01]  /*2e00*/  LDGSTS.E.BYPASS.128 [R19+0x2800], [R14.64], !P0 ;  /* 0x028000000e137fae */ /* 0x0003e2000c101c4e */
[----:B------:R-:W-:-:S02]  /*2e10*/  IADD3.X R7, R195, UR7, RZ, P2, !PT ;  /* 0x00000007c3077c10 */ /* 0x000fc400097fe4ff */
[----:B------:R-:W-:Y:S01]  /*2e20*/  IADD3.X R5, R197, UR7, RZ, P1, !PT ;  /* 0x00000007c5057c10 */ /* 0x000fe20008ffe4ff */
[----:B------:R2:W-:Y:S01]  /*2e30*/  LDGSTS.E.BYPASS.128 [R19+0x3000], [R16.64], !P0 ;  /* 0x0300000010137fae */ /* 0x0005e2000c101c4e */
[----:B---3--:R-:W-:Y:S02]  /*2e40*/  IADD3 R8, P2, R200, UR6, RZ ;  /* 0x00000006c8087c10 */ /* 0x008fe4000ff5e0ff */
[----:B----4-:R-:W-:Y:S01]  /*2e50*/  IADD3 R10, P1, R202, UR6, RZ ;  /* 0x00000006ca0a7c10 */ /* 0x010fe2000ff3e0ff */
[----:B------:R3:W-:Y:S01]  /*2e60*/  LDGSTS.E.BYPASS.128 [R19+0x3800], [R6.64], !P0 ;  /* 0x0380000006137fae */ /* 0x0007e2000c101c4e */
[----:B------:R-:W-:Y:S02]  /*2e70*/  IADD3.X R9, R199, UR7, RZ, P2, !PT ;  /* 0x00000007c7097c10 */ /* 0x000fe400097fe4ff */
[----:B------:R-:W-:Y:S01]  /*2e80*/  IADD3.X R11, R201, UR7, RZ, P1, !PT ;  /* 0x00000007c90b7c10 */ /* 0x000fe20008ffe4ff */
[----:B------:R-:W0:Y:S01]  /*2e90*/  LDGDEPBAR ;  /* 0x00000000000079af */ /* 0x000e220000000000 */
[----:B------:R-:W-:-:S02]  /*2ea0*/  IADD3 R12, P2, R204, UR6, RZ ;  /* 0x00000006cc0c7c10 */ /* 0x000fc4000ff5e0ff */
[----:B-1----:R-:W-:Y:S01]  /*2eb0*/  IADD3 R14, P1, R206, UR6, RZ ;  /* 0x00000006ce0e7c10 */ /* 0x002fe2000ff3e0ff */
[----:B------:R1:W-:Y:S01]  /*2ec0*/  LDGSTS.E.BYPASS.128 [R19+0x8000], [R4.64], !P0 ;  /* 0x0800000004137fae */ /* 0x0003e2000c101c4e */
[----:B------:R-:W-:Y:S02]  /*2ed0*/  IADD3.X R13, R203, UR7, RZ, P2, !PT ;  /* 0x00000007cb0d7c10 */ /* 0x000fe400097fe4ff */
[----:B------:R-:W-:Y:S01]  /*2ee0*/  IADD3.X R15, R205, UR7, RZ, P1, !PT ;  /* 0x00000007cd0f7c10 */ /* 0x000fe20008ffe4ff */
[----:B------:R4:W-:Y:S01]  /*2ef0*/  LDGSTS.E.BYPASS.128 [R19+0x8800], [R8.64], !P0 ;  /* 0x0880000008137fae */ /* 0x0009e2000c101c4e */
[----:B---3--:R-:W-:Y:S02]  /*2f00*/  IADD3 R6, P2, R208, UR6, RZ ;  /* 0x00000006d0067c10 */ /* 0x008fe4000ff5e0ff */
[----:B--2---:R-:W-:Y:S01]  /*2f10*/  IADD3 R16, P1, R210, UR6, RZ ;  /* 0x00000006d2107c10 */ /* 0x004fe2000ff3e0ff */
[----:B------:R4:W-:Y:S01]  /*2f20*/  LDGSTS.E.BYPASS.128 [R19+0x9000], [R10.64], !P0 ;  /* 0x090000000a137fae */ /* 0x0009e2000c101c4e */
[----:B------:R-:W-:-:S02]  /*2f30*/  IADD3.X R7, R207, UR7, RZ, P2, !PT ;  /* 0x00000007cf077c10 */ /* 0x000fc400097fe4ff */
[----:B------:R-:W-:Y:S01]  /*2f40*/  IADD3.X R17, R209, UR7, RZ, P1, !PT ;  /* 0x00000007d1117c10 */ /* 0x000fe20008ffe4ff */
[----:B------:R4:W-:Y:S01]  /*2f50*/  LDGSTS.E.BYPASS.128 [R19+0x9800], [R12.64], !P0 ;  /* 0x098000000c137fae */ /* 0x0009e2000c101c4e */
[----:B-1----:R-:W-:Y:S01]  /*2f60*/  IADD3 R4, P3, R212, UR6, RZ ;  /* 0x00000006d4047c10 */ /* 0x002fe2000ff7e0ff */
[----:B------:R-:W-:Y:S02]  /*2f70*/  UIADD3 UR6, UP0, UR6, 0x80, URZ ;  /* 0x0000008006067890 */ /* 0x000fe4000ff1e03f */
[----:B------:R4:W-:Y:S01]  /*2f80*/  LDGSTS.E.BYPASS.128 [R19+0xa000], [R14.64], !P0 ;  /* 0x0a0000000e137fae */ /* 0x0009e2000c101c4e */
[----:B------:R-:W-:Y:S01]  /*2f90*/  IADD3.X R5, R211, UR7, RZ, P3, !PT ;  /* 0x00000007d3057c10 */ /* 0x000fe20009ffe4ff */
[----:B------:R-:W-:Y:S02]  /*2fa0*/  UIADD3.X UR7, URZ, UR7, URZ, UP0, !UPT ;  /* 0x000000073f077290 */ /* 0x000fe400087fe43f */
[----:B------:R-:W-:Y:S01]  /*2fb0*/  UISETP.NE.U32.AND UP0, UPT, UR6, 0x2000, UPT ;  /* 0x000020000600788c */ /* 0x000fe2000bf05070 */
[----:B------:R4:W-:Y:S03]  /*2fc0*/  LDGSTS.E.BYPASS.128 [R19+0xa800], [R6.64], !P0 ;  /* 0x0a80000006137fae */ /* 0x0009e6000c101c4e */
[----:B------:R-:W-:Y:S01]  /*2fd0*/  UISETP.NE.AND.EX UP0, UPT, UR7, URZ, UPT, UP0 ;  /* 0x0000003f0700728c */ /* 0x000fe2000bf05300 */
[----:B------:R4:W-:Y:S04]  /*2fe0*/  LDGSTS.E.BYPASS.128 [R19+0xb000], [R16.64], !P0 ;  /* 0x0b00000010137fae */ /* 0x0009e8000c101c4e */
[----:B------:R4:W-:Y:S01]  /*2ff0*/  LDGSTS.E.BYPASS.128 [R19+0xb800], [R4.64], !P0 ;  /* 0x0b80000004137fae */ /* 0x0009e2000c101c4e */
[----:B------:R-:W-:-:S03]  /*3000*/  PLOP3.LUT P0, PT, PT, PT, UP0, 0x80, 0x0 ;  /* 0x000000000000781c */ /* 0x000fc60003f0f008 */
[----:B------:R-:W0:Y:S10]  /*3010*/  LDGDEPBAR ;  /* 0x00000000000079af */ /* 0x000e340000000000 */
[----:B----4-:R-:W-:Y:S01]  /*3020*/  @!P0 CALL.REL.NOINC `(.L_x_0) ;  /* 0x0000001000008944 */ /* 0x010fe20003c00000 */
[----:B------:R-:W-:Y:S05]  /*3030*/  BRA `(.L_x_1) ;  /* 0xffffef7000007947 */ /* 0x000fea000383ffff */
.L_x_0:
[----:B------:R-:W-:Y:S01]  /*3040*/  F2FP.BF16.PACK_AB R70, R71, R70 ;  /* 0x000000464746723e */ /* 0x000fe200000010ff */
[----:B------:R-:W-:-:S04]  /*3050*/  DEPBAR.LE SB0, 0x0 ;  /* 0x000080000000791a */ /* 0x000fc80000000000 */
[----:B------:R-:W1:Y:S01]  /*3060*/  S2R R71, SR_TID.X ;  /* 0x0000000000477919 */ /* 0x000e620000002100 */
[----:B------:R-:W-:Y:S02]  /*3070*/  F2FP.BF16.PACK_AB R61, R61, R60 ;  /* 0x0000003c3d3d723e */ /* 0x000fe400000010ff */
[----:B------:R-:W-:Y:S02]  /*3080*/  F2FP.BF16.PACK_AB R53, R53, R52 ;  /* 0x000000343535723e */ /* 0x000fe400000010ff */
[----:B------:R-:W-:Y:S02]  /*3090*/  F2FP.BF16.PACK_AB R109, R109, R108 ;  /* 0x0000006c6d6d723e */ /* 0x000fe400000010ff */
[----:B------:R-:W-:Y:S02]  /*30a0*/  F2FP.BF16.PACK_AB R110, R111, R110 ;  /* 0x0000006e6f6e723e */ /* 0x000fe400000010ff */
[----:B------:R-:W-:Y:S02]  /*30b0*/  F2FP.BF16.PACK_AB R113, R113, R112 ;  /* 0x000000707171723e */ /* 0x000fe400000010ff */
[----:B------:R-:W-:-:S02]  /*30c0*/  F2FP.BF16.PACK_AB R114, R115, R114 ;  /* 0x000000727372723e */ /* 0x000fc400000010ff */
[----:B------:R-:W-:Y:S02]  /*30d0*/  F2FP.BF16.PACK_AB R121, R121, R120 ;  /* 0x000000787979723e */ /* 0x000fe400000010ff */
[----:B------:R-:W-:Y:S02]  /*30e0*/  F2FP.BF16.PACK_AB R122, R123, R122 ;  /* 0x0000007a7b7a723e */ /* 0x000fe400000010ff */
[----:B------:R-:W-:Y:S02]  /*30f0*/  F2FP.BF16.PACK_AB R141, R141, R140 ;  /* 0x0000008c8d8d723e */ /* 0x000fe400000010ff */
[----:B------:R-:W-:Y:S02]  /*3100*/  F2FP.BF16.PACK_AB R142, R143, R142 ;  /* 0x0000008e8f8e723e */ /* 0x000fe400000010ff */
[----:B------:R-:W-:Y:S02]  /*3110*/  F2FP.BF16.PACK_AB R149, R149, R148 ;  /* 0x000000949595723e */ /* 0x000fe400000010ff */
[----:B------:R-:W-:Y:S01]  /*3120*/  F2FP.BF16.PACK_AB R150, R151, R150 ;  /* 0x000000969796723e */ /* 0x000fe200000010ff */
[C---:B-1----:R-:W-:Y:S01]  /*3130*/  IMAD.SHL.U32 R2, R71.reuse, 0x20, RZ ;  /* 0x0000002047027824 */ /* 0x042fe200078e00ff */
[C---:B------:R-:W-:Y:S01]  /*3140*/  LOP3.LUT R6, R71.reuse, 0x8, RZ, 0xc0, !PT ;  /* 0x0000000847067812 */ /* 0x040fe200078ec0ff */
[----:B------:R-:W-:Y:S01]  /*3150*/  IMAD.SHL.U32 R4, R71, 0x8, RZ ;  /* 0x0000000847047824 */ /* 0x000fe200078e00ff */
[----:B------:R-:W-:Y:S01]  /*3160*/  F2FP.BF16.PACK_AB R153, R153, R152 ;  /* 0x000000989999723e */ /* 0x000fe200000010ff */
[----:B------:R-:W-:Y:S01]  /*3170*/  IMAD.SHL.U32 R0, R71, 0x2, RZ ;  /* 0x0000000247007824 */ /* 0x000fe200078e00ff */
[----:B------:R-:W-:-:S02]  /*3180*/  LOP3.LUT R3, R2, 0x180, RZ, 0xc0, !PT ;  /* 0x0000018002037812 */ /* 0x000fc400078ec0ff */
[----:B------:R-:W-:Y:S02]  /*3190*/  LOP3.LUT R7, R4, 0x38, RZ, 0xc0, !PT ;  /* 0x0000003804077812 */ /* 0x000fe400078ec0ff */
[----:B------:R-:W-:Y:S02]  /*31a0*/  LOP3.LUT R3, R3, 0x6, R0, 0xf8, !PT ;  /* 0x0000000603037812 */ /* 0x000fe400078ef800 */
[----:B------:R-:W-:Y:S01]  /*31b0*/  SHF.R.U32.HI R5, RZ, 0x3, R4 ;  /* 0x00000003ff057819 */ /* 0x000fe20000011604 */
[----:B------:R-:W-:Y:S01]  /*31c0*/  IMAD R0, R6, 0x8, R7 ;  /* 0x0000000806007824 */ /* 0x000fe200078e0207 */
[----:B------:R-:W-:Y:S02]  /*31d0*/  LOP3.LUT R4, R4, 0x3f8, RZ, 0xc0, !PT ;  /* 0x000003f804047812 */ /* 0x000fe400078ec0ff */
[----:B------:R-:W-:Y:S02]  /*31e0*/  LOP3.LUT R2, R3, 0xa00, R2, 0xf8, !PT ;  /* 0x00000a0003027812 */ /* 0x000fe400078ef802 */
[----:B------:R-:W-:-:S02]  /*31f0*/  LOP3.LUT R6, R4, 0x800, RZ, 0xfc, !PT ;  /* 0x0000080004067812 */ /* 0x000fc400078efcff */
[----:B------:R-:W-:Y:S02]  /*3200*/  LOP3.LUT R5, R5, 0x70, RZ, 0xc0, !PT ;  /* 0x0000007005057812 */ /* 0x000fe400078ec0ff */
[----:B------:R-:W-:Y:S02]  /*3210*/  LOP3.LUT R223, R2, R223, RZ, 0xfc, !PT ;  /* 0x000000df02df7212 */ /* 0x000fe400078efcff */
[----:B------:R-:W-:Y:S01]  /*3220*/  SHF.R.U32.HI R6, RZ, 0x3, R6 ;  /* 0x00000003ff067819 */ /* 0x000fe20000011606 */
[----:B------:R-:W-:Y:S01]  /*3230*/  IMAD R60, R4, 0x2, R5 ;  /* 0x00000002043c7824 */ /* 0x000fe200078e0205 */
[----:B------:R-:W-:Y:S01]  /*3240*/  BAR.SYNC.DEFER_BLOCKING 0x0 ;  /* 0x0000000000007b1d */ /* 0x000fe20000010000 */
[----:B------:R-:W-:Y:S01]  /*3250*/  IMAD.SHL.U32 R223, R223, 0x2, RZ ;  /* 0x00000002dfdf7824 */ /* 0x000fe200078e00ff */
[----:B------:R-:W-:Y:S02]  /*3260*/  LOP3.LUT R5, R6, 0x170, RZ, 0xc0, !PT ;  /* 0x0000017006057812 */ /* 0x000fe400078ec0ff */
[----:B------:R-:W-:-:S02]  /*3270*/  LOP3.LUT R6, R2, 0x400, RZ, 0xfc, !PT ;  /* 0x0000040002067812 */ /* 0x000fc400078efcff */
[-C--:B------:R-:W-:Y:S02]  /*3280*/  LEA.HI R52, R2, R223.reuse, RZ, 0x1d ;  /* 0x000000df02347211 */ /* 0x080fe400078fe8ff */
[----:B------:R-:W-:Y:S02]  /*3290*/  LEA.HI R223, R6, R223, RZ, 0x1d ;  /* 0x000000df06df7211 */ /* 0x000fe400078fe8ff */
[----:B------:R-:W-:Y:S02]  /*32a0*/  F2FP.BF16.PACK_AB R154, R155, R154 ;  /* 0x0000009a9b9a723e */ /* 0x000fe400000010ff */
[----:B------:R-:W-:Y:S02]  /*32b0*/  F2FP.BF16.PACK_AB R161, R161, R160 ;  /* 0x000000a0a1a1723e */ /* 0x000fe400000010ff */
[----:B------:R-:W-:Y:S02]  /*32c0*/  F2FP.BF16.PACK_AB R162, R163, R162 ;  /* 0x000000a2a3a2723e */ /* 0x000fe400000010ff */
[----:B------:R-:W-:-:S02]  /*32d0*/  F2FP.BF16.PACK_AB R169, R169, R168 ;  /* 0x000000a8a9a9723e */ /* 0x000fc400000010ff */
[----:B------:R-:W-:Y:S02]  /*32e0*/  F2FP.BF16.PACK_AB R170, R171, R170 ;  /* 0x000000aaabaa723e */ /* 0x000fe400000010ff */
[C---:B------:R-:W-:Y:S02]  /*32f0*/  LOP3.LUT R3, R4.reuse, 0x400, RZ, 0xfc, !PT ;  /* 0x0000040004037812 */ /* 0x040fe400078efcff */
[----:B------:R-:W-:Y:S01]  /*3300*/  LOP3.LUT R7, R4, 0xc00, RZ, 0xfc, !PT ;  /* 0x00000c0004077812 */ /* 0x000fe200078efcff */
[----:B------:R-:W-:Y:S01]  /*3310*/  STS [R52], R109 ;  /* 0x0000006d34007388 */ /* 0x000fe20000000800 */
[----:B------:R-:W-:Y:S02]  /*3320*/  SHF.R.U32.HI R3, RZ, 0x3, R3 ;  /* 0x00000003ff037819 */ /* 0x000fe40000011603 */
[----:B------:R-:W-:Y:S01]  /*3330*/  SHF.R.U32.HI R7, RZ, 0x3, R7 ;  /* 0x00000003ff077819 */ /* 0x000fe20000011607 */
[----:B------:R-:W-:Y:S01]  /*3340*/  STS [R223+0x800], R110 ;  /* 0x0008006edf007388 */ /* 0x000fe20000000800 */
[----:B------:R-:W-:-:S02]  /*3350*/  LOP3.LUT R3, R3, 0xf0, RZ, 0xc0, !PT ;  /* 0x000000f003037812 */ /* 0x000fc400078ec0ff */
[----:B------:R-:W-:Y:S01]  /*3360*/  LOP3.LUT R7, R7, 0x1f0, RZ, 0xc0, !PT ;  /* 0x000001f007077812 */ /* 0x000fe200078ec0ff */
[----:B------:R-:W-:Y:S01]  /*3370*/  STS [R52+0x20], R113 ;  /* 0x0000207134007388 */ /* 0x000fe20000000800 */
[----:B------:R-:W-:Y:S02]  /*3380*/  F2FP.BF16.PACK_AB R69, R69, R68 ;  /* 0x000000444545723e */ /* 0x000fe400000010ff */
[----:B------:R-:W-:Y:S01]  /*3390*/  F2FP.BF16.PACK_AB R57, R57, R56 ;  /* 0x000000383939723e */ /* 0x000fe200000010ff */
[----:B------:R-:W-:Y:S01]  /*33a0*/  STS [R223+0x820], R114 ;  /* 0x00082072df007388 */ /* 0x000fe20000000800 */
[----:B------:R-:W-:Y:S01]  /*33b0*/  F2FP.BF16.PACK_AB R56, R63, R62 ;  /* 0x0000003e3f38723e */ /* 0x000fe200000010ff */
[C---:B------:R-:W-:Y:S01]  /*33c0*/  IMAD R62, R4.reuse, 0x2, R3 ;  /* 0x00000002043e7824 */ /* 0x040fe200078e0203 */
[----:B------:R-:W-:Y:S01]  /*33d0*/  F2FP.BF16.PACK_AB R65, R65, R64 ;  /* 0x000000404141723e */ /* 0x000fe200000010ff */
[----:B------:R-:W-:Y:S01]  /*33e0*/  STS [R52+0x40], R121 ;  /* 0x0000407934007388 */ /* 0x000fe20000000800 */
[----:B------:R-:W-:Y:S01]  /*33f0*/  F2FP.BF16.PACK_AB R68, R67, R66 ;  /* 0x000000424344723e */ /* 0x000fe200000010ff */
[C---:B------:R-:W-:Y:S01]  /*3400*/  IMAD R64, R4.reuse, 0x2, R5 ;  /* 0x0000000204407824 */ /* 0x040fe200078e0205 */
[----:B------:R-:W-:Y:S01]  /*3410*/  F2FP.BF16.PACK_AB R165, R165, R164 ;  /* 0x000000a4a5a5723e */ /* 0x000fe200000010ff */
[----:B------:R-:W-:Y:S01]  /*3420*/  STS [R223+0x840], R122 ;  /* 0x0008407adf007388 */ /* 0x000fe20000000800 */
[----:B------:R-:W-:Y:S01]  /*3430*/  IMAD R66, R4, 0x2, R7 ;  /* 0x0000000204427824 */ /* 0x000fe200078e0207 */
[----:B------:R-:W-:-:S02]  /*3440*/  F2FP.BF16.PACK_AB R166, R167, R166 ;  /* 0x000000a6a7a6723e */ /* 0x000fc400000010ff */
[----:B------:R-:W-:Y:S01]  /*3450*/  STS [R52+0x60], R141 ;  /* 0x0000608d34007388 */ /* 0x000fe20000000800 */
[----:B------:R-:W-:Y:S02]  /*3460*/  F2FP.BF16.PACK_AB R157, R157, R156 ;  /* 0x0000009c9d9d723e */ /* 0x000fe400000010ff */
[----:B------:R-:W-:Y:S01]  /*3470*/  F2FP.BF16.PACK_AB R158, R159, R158 ;  /* 0x0000009e9f9e723e */ /* 0x000fe200000010ff */
[----:B------:R-:W-:Y:S01]  /*3480*/  STS [R223+0x860], R142 ;  /* 0x0008608edf007388 */ /* 0x000fe20000000800 */
[----:B------:R-:W-:Y:S02]  /*3490*/  F2FP.BF16.PACK_AB R145, R145, R144 ;  /* 0x000000909191723e */ /* 0x000fe400000010ff */
[----:B------:R-:W-:Y:S01]  /*34a0*/  F2FP.BF16.PACK_AB R146, R147, R146 ;  /* 0x000000929392723e */ /* 0x000fe200000010ff */
[----:B------:R-:W-:Y:S01]  /*34b0*/  STS [R52+0x80], R149 ;  /* 0x0000809534007388 */ /* 0x000fe20000000800 */
[----:B------:R-:W-:Y:S02]  /*34c0*/  F2FP.BF16.PACK_AB R137, R137, R136 ;  /* 0x000000888989723e */ /* 0x000fe400000010ff */
[----:B------:R-:W-:Y:S01]  /*34d0*/  F2FP.BF16.PACK_AB R138, R139, R138 ;  /* 0x0000008a8b8a723e */ /* 0x000fe200000010ff */
[----:B------:R-:W-:Y:S01]  /*34e0*/  STS [R223+0x880], R150 ;  /* 0x00088096df007388 */ /* 0x000fe20000000800 */
[----:B------:R-:W-:-:S02]  /*34f0*/  F2FP.BF16.PACK_AB R133, R133, R132 ;  /* 0x000000848585723e */ /* 0x000fc400000010ff */
        /* <DEDUP_REMOVED lines=19> */
[----:B------:R-:W-:Y:S01]  /*3630*/  BAR.SYNC.DEFER_BLOCKING 0x0 ;  /* 0x0000000000007b1d */ /* 0x000fe20000010000 */
        /* <DEDUP_REMOVED lines=10> */
[----:B------:R-:W-:-:S02]  /*36e0*/  F2FP.BF16.PACK_AB R93, R93, R92 ;  /* 0x0000005c5d5d723e */ /* 0x000fc400000010ff */
[----:B------:R-:W-:Y:S01]  /*36f0*/  F2FP.BF16.PACK_AB R94, R95, R94 ;  /* 0x0000005e5f5e723e */ /* 0x000fe200000010ff */
[----:B------:R-:W1:Y:S01]  /*3700*/  LDS.128 R32, [R60] ;  /* 0x000000003c207984 */ /* 0x000e620000000c00 */
[----:B------:R-:W-:Y:S02]  /*3710*/  F2FP.BF16.PACK_AB R97, R97, R96 ;  /* 0x000000606161723e */ /* 0x000fe400000010ff */
[----:B------:R-:W-:Y:S01]  /*3720*/  F2FP.BF16.PACK_AB R98, R99, R98 ;  /* 0x000000626362723e */ /* 0x000fe200000010ff */
[----:B------:R-:W2:Y:S01]  /*3730*/  LDS.128 R36, [R62+0x800] ;  /* 0x000800003e247984 */ /* 0x000ea20000000c00 */
[----:B------:R-:W-:Y:S02]  /*3740*/  F2FP.BF16.PACK_AB R101, R101, R100 ;  /* 0x000000646565723e */ /* 0x000fe400000010ff */
[----:B------:R-:W-:Y:S01]  /*3750*/  F2FP.BF16.PACK_AB R102, R103, R102 ;  /* 0x000000666766723e */ /* 0x000fe200000010ff */
[----:B------:R-:W3:Y:S01]  /*3760*/  LDS.128 R24, [R64+0x1000] ;  /* 0x0010000040187984 */ /* 0x000ee20000000c00 */
[----:B------:R-:W-:-:S02]  /*3770*/  F2FP.BF16.PACK_AB R105, R105, R104 ;  /* 0x000000686969723e */ /* 0x000fc400000010ff */
[----:B------:R-:W-:Y:S01]  /*3780*/  F2FP.BF16.PACK_AB R106, R107, R106 ;  /* 0x0000006a6b6a723e */ /* 0x000fe200000010ff */
[----:B------:R-:W4:Y:S01]  /*3790*/  LDS.128 R28, [R66+0x1800] ;  /* 0x00180000421c7984 */ /* 0x000f220000000c00 */
[----:B------:R-:W-:Y:S02]  /*37a0*/  SHF.R.U32.HI R2, RZ, 0x4, R71 ;  /* 0x00000004ff027819 */ /* 0x000fe40000011647 */
[----:B------:R-:W-:Y:S01]  /*37b0*/  IADD3 R0, R0, UR10, RZ ;  /* 0x0000000a00007c10 */ /* 0x000fe2000fffe0ff */
[----:B------:R-:W-:Y:S01]  /*37c0*/  BAR.SYNC.DEFER_BLOCKING 0x0 ;  /* 0x0000000000007b1d */ /* 0x000fe20000010000 */
[----:B------:R-:W-:Y:S02]  /*37d0*/  SGXT.U32 R2, R2, 0x3 ;  /* 0x000000030202781a */ /* 0x000fe40000000000 */
[----:B------:R-:W-:-:S03]  /*37e0*/  ISETP.GE.AND P0, PT, R0, 0x1000, PT ;  /* 0x000010000000780c */ /* 0x000fc60003f06270 */
[----:B------:R-:W-:Y:S04]  /*37f0*/  STS [R52], R165 ;  /* 0x000000a534007388 */ /* 0x000fe80000000800 */
[----:B------:R-:W-:Y:S04]  /*3800*/  STS [R223+0x800], R166 ;  /* 0x000800a6df007388 */ /* 0x000fe80000000800 */
        /* <DEDUP_REMOVED lines=14> */
[----:B------:R-:W-:Y:S06]  /*38f0*/  BAR.SYNC.DEFER_BLOCKING 0x0 ;  /* 0x0000000000007b1d */ /* 0x000fec0000010000 */
[----:B------:R-:W1:Y:S04]  /*3900*/  LDS.128 R40, [R60] ;  /* 0x000000003c287984 */ /* 0x000e680000000c00 */
[----:B------:R-:W1:Y:S04]  /*3910*/  LDS.128 R12, [R62+0x800] ;  /* 0x000800003e0c7984 */ /* 0x000e680000000c00 */
[----:B------:R-:W1:Y:S04]  /*3920*/  LDS.128 R16, [R64+0x1000] ;  /* 0x0010000040107984 */ /* 0x000e680000000c00 */
[----:B------:R-:W1:Y:S04]  /*3930*/  LDS.128 R20, [R66+0x1800] ;  /* 0x0018000042147984 */ /* 0x000e680000000c00 */
[----:B------:R-:W-:Y:S06]  /*3940*/  BAR.SYNC.DEFER_BLOCKING 0x0 ;  /* 0x0000000000007b1d */ /* 0x000fec0000010000 */
        /* <DEDUP_REMOVED lines=14> */
[----:B------:R1:W-:Y:S04]  /*3a30*/  STS [R52+0xe0], R61 ;  /* 0x0000e03d34007388 */ /* 0x0003e80000000800 */
[----:B------:R2:W-:Y:S04]  /*3a40*/  STS [R223+0x8e0], R56 ;  /* 0x0008e038df007388 */ /* 0x0005e80000000800 */
[----:B------:R-:W-:Y:S01]  /*3a50*/  BAR.SYNC.DEFER_BLOCKING 0x0 ;  /* 0x0000000000007b1d */ /* 0x000fe20000010000 */
[----:B-1----:R-:W-:-:S04]  /*3a60*/  LOP3.LUT R61, R2, UR13, RZ, 0xfc, !PT ;  /* 0x0000000d023d7c12 */ /* 0x002fc8000f8efcff */
[C---:B------:R-:W-:Y:S01]  /*3a70*/  LOP3.LUT R57, R61.reuse, 0x8, RZ, 0xfc, !PT ;  /* 0x000000083d397812 */ /* 0x040fe200078efcff */
[C-C-:B------:R-:W-:Y:S01]  /*3a80*/  IMAD R2, R61.reuse, 0x1000, R0.reuse ;  /* 0x000010003d027824 */ /* 0x140fe200078e0200 */
[C---:B------:R-:W-:Y:S02]  /*3a90*/  LOP3.LUT R55, R61.reuse, 0x10, RZ, 0xfc, !PT ;  /* 0x000000103d377812 */ /* 0x040fe400078efcff */
[C---:B------:R-:W-:Y:S02]  /*3aa0*/  LOP3.LUT R53, R61.reuse, 0x18, RZ, 0xfc, !PT ;  /* 0x000000183d357812 */ /* 0x040fe400078efcff */
[C---:B------:R-:W-:Y:S02]  /*3ab0*/  LOP3.LUT R3, R61.reuse, 0x20, RZ, 0xfc, !PT ;  /* 0x000000203d037812 */ /* 0x040fe400078efcff */
[----:B------:R-:W-:Y:S01]  /*3ac0*/  ISETP.LT.AND P1, PT, R61, 0x200, !P0 ;  /* 0x000002003d00780c */ /* 0x000fe20004721270 */
[--C-:B--2---:R-:W-:Y:S01]  /*3ad0*/  IMAD R56, R53, 0x1000, R0.reuse ;  /* 0x0000100035387824 */ /* 0x104fe200078e0200 */
[----:B------:R-:W-:Y:S01]  /*3ae0*/  ISETP.LT.AND P2, PT, R57, 0x200, !P0 ;  /* 0x000002003900780c */ /* 0x000fe20004741270 */
[--C-:B------:R-:W-:Y:S01]  /*3af0*/  IMAD R58, R3, 0x1000, R0.reuse ;  /* 0x00001000033a7824 */ /* 0x100fe200078e0200 */
[C---:B------:R-:W-:Y:S01]  /*3b00*/  ISETP.LT.AND P3, PT, R55.reuse, 0x200, !P0 ;  /* 0x000002003700780c */ /* 0x040fe20004761270 */
[----:B------:R-:W-:Y:S01]  /*3b10*/  IMAD R55, R55, 0x1000, R0 ;  /* 0x0000100037377824 */ /* 0x000fe200078e0200 */
[----:B------:R-:W-:-:S02]  /*3b20*/  ISETP.LT.AND P4, PT, R53, 0x200, !P0 ;  /* 0x000002003500780c */ /* 0x000fc40004781270 */
[----:B------:R-:W-:Y:S01]  /*3b30*/  ISETP.LT.AND P5, PT, R3, 0x200, !P0 ;  /* 0x000002000300780c */ /* 0x000fe200047a1270 */
[----:B------:R-:W1:Y:S01]  /*3b40*/  LDS.128 R44, [R60] ;  /* 0x000000003c2c7984 */ /* 0x000e620000000c00 */
[C---:B------:R-:W-:Y:S02]  /*3b50*/  LOP3.LUT R71, R61.reuse, 0x28, RZ, 0xfc, !PT ;  /* 0x000000283d477812 */ /* 0x040fe400078efcff */
[C---:B------:R-:W-:Y:S01]  /*3b60*/  LOP3.LUT R69, R61.reuse, 0x30, RZ, 0xfc, !PT ;  /* 0x000000303d457812 */ /* 0x040fe200078efcff */
[----:B------:R-:W2:Y:S01]  /*3b70*/  LDS.128 R48, [R62+0x800] ;  /* 0x000800003e307984 */ /* 0x000ea20000000c00 */
[C---:B------:R-:W-:Y:S02]  /*3b80*/  LOP3.LUT R67, R61.reuse, 0x38, RZ, 0xfc, !PT ;  /* 0x000000383d437812 */ /* 0x040fe400078efcff */
[C---:B------:R-:W-:Y:S01]  /*3b90*/  LOP3.LUT R63, R61.reuse, 0x48, RZ, 0xfc, !PT ;  /* 0x000000483d3f7812 */ /* 0x040fe200078efcff */
[----:B------:R-:W1:Y:S04]  /*3ba0*/  LDS.128 R4, [R64+0x1000] ;  /* 0x0010000040047984 */ /* 0x000e680000000c00 */
[----:B------:R-:W1:Y:S04]  /*3bb0*/  LDS.128 R8, [R66+0x1800] ;  /* 0x0018000042087984 */ /* 0x000e680000000c00 */
[----:B------:R-:W-:Y:S06]  /*3bc0*/  BAR.SYNC.DEFER_BLOCKING 0x0 ;  /* 0x0000000000007b1d */ /* 0x000fec0000010000 */
[----:B------:R2:W-:Y:S04]  /*3bd0*/  STS [R52], R65 ;  /* 0x0000004134007388 */ /* 0x0005e80000000800 */
[----:B------:R-:W-:Y:S04]  /*3be0*/  STS [R223+0x800], R68 ;  /* 0x00080044df007388 */ /* 0x000fe80000000800 */
[----:B------:R-:W-:Y:S01]  /*3bf0*/  STS [R52+0x20], R77 ;  /* 0x0000204d34007388 */ /* 0x000fe20000000800 */
[----:B--2---:R-:W-:-:S03]  /*3c00*/  LOP3.LUT R65, R61, 0x40, RZ, 0xfc, !PT ;  /* 0x000000403d417812 */ /* 0x004fc600078efcff */
[----:B------:R-:W-:Y:S04]  /*3c10*/  STS [R223+0x820], R78 ;  /* 0x0008204edf007388 */ /* 0x000fe80000000800 */
[----:B------:R2:W-:Y:S04]  /*3c20*/  STS [R52+0x40], R73 ;  /* 0x0000404934007388 */ /* 0x0005e80000000800 */
[----:B------:R-:W-:Y:S04]  /*3c30*/  STS [R223+0x840], R74 ;  /* 0x0008404adf007388 */ /* 0x000fe80000000800 */
[----:B------:R-:W-:Y:S01]  /*3c40*/  STS [R52+0x60], R89 ;  /* 0x0000605934007388 */ /* 0x000fe20000000800 */
[----:B--2---:R-:W-:-:S03]  /*3c50*/  IMAD.MOV.U32 R73, RZ, RZ, 0x2 ;  /* 0x00000002ff497424 */ /* 0x004fc600078e00ff */
[----:B------:R-:W-:Y:S01]  /*3c60*/  STS [R223+0x860], R90 ;  /* 0x0008605adf007388 */ /* 0x000fe20000000800 */
[----:B------:R-:W-:-:S03]  /*3c70*/  IMAD.WIDE R2, R2, R73, c[0x0][0x170] ;  /* 0x00005c0002027625 */ /* 0x000fc600078e0249 */
[----:B------:R-:W-:Y:S01]  /*3c80*/  STS [R52+0x80], R93 ;  /* 0x0000805d34007388 */ /* 0x000fe20000000800 */
[----:B------:R-:W-:-:S03]  /*3c90*/  IMAD.WIDE R54, R55, R73, c[0x0][0x170] ;  /* 0x00005c0037367625 */ /* 0x000fc600078e0249 */
[----:B------:R-:W-:Y:S01]  /*3ca0*/  STS [R223+0x880], R94 ;  /* 0x0008805edf007388 */ /* 0x000fe20000000800 */
[----:B------:R-:W-:-:S03]  /*3cb0*/  IMAD.WIDE R58, R58, R73, c[0x0][0x170] ;  /* 0x00005c003a3a7625 */ /* 0x000fc600078e0249 */
[----:B------:R-:W-:Y:S04]  /*3cc0*/  STS [R52+0xa0], R97 ;  /* 0x0000a06134007388 */ /* 0x000fe80000000800 */
[----:B------:R-:W-:Y:S04]  /*3cd0*/  STS [R223+0x8a0], R98 ;  /* 0x0008a062df007388 */ /* 0x000fe80000000800 */
[----:B------:R-:W-:Y:S04]  /*3ce0*/  STS [R52+0xc0], R101 ;  /* 0x0000c06534007388 */ /* 0x000fe80000000800 */
[----:B------:R-:W-:Y:S04]  /*3cf0*/  STS [R223+0x8c0], R102 ;  /* 0x0008c066df007388 */ /* 0x000fe80000000800 */
[----:B------:R2:W-:Y:S04]  /*3d00*/  STS [R52+0xe0], R105 ;  /* 0x0000e06934007388 */ /* 0x0005e80000000800 */
[----:B------:R-:W-:Y:S04]  /*3d10*/  STS [R223+0x8e0], R106 ;  /* 0x0008e06adf007388 */ /* 0x000fe80000000800 */
[----:B------:R-:W-:Y:S01]  /*3d20*/  BAR.SYNC.DEFER_BLOCKING 0x0 ;  /* 0x0000000000007b1d */ /* 0x000fe20000010000 */
[----:B--2---:R-:W-:-:S02]  /*3d30*/  IMAD R52, R57, 0x1000, R0 ;  /* 0x0000100039347824 */ /* 0x004fc400078e0200 */
[----:B------:R-:W-:-:S04]  /*3d40*/  IMAD.WIDE R56, R56, R73, c[0x0][0x170] ;  /* 0x00005c0038387625 */ /* 0x000fc800078e0249 */
[----:B------:R-:W-:Y:S01]  /*3d50*/  IMAD.WIDE R52, R52, R73, c[0x0][0x170] ;  /* 0x00005c0034347625 */ /* 0x000fe200078e0249 */
[----:B------:R2:W-:Y:S01]  /*3d60*/  @P1 STG.E.128 [R2.64], R32 ;  /* 0x0000002002001986 */ /* 0x0005e2000c101d0e */
[----:B------:R-:W-:-:S03]  /*3d70*/  ISETP.LT.AND P1, PT, R71, 0x200, !P0 ;  /* 0x000002004700780c */ /* 0x000fc60004721270 */
[----:B------:R1:W-:Y:S01]  /*3d80*/  @P2 STG.E.128 [R52.64], R36 ;  /* 0x0000002434002986 */ /* 0x0003e2000c101d0e */
[----:B------:R-:W-:-:S03]  /*3d90*/  ISETP.LT.AND P2, PT, R69, 0x200, !P0 ;  /* 0x000002004500780c */ /* 0x000fc60004741270 */
[----:B---3--:R3:W-:Y:S01]  /*3da0*/  @P3 STG.E.128 [R54.64], R24 ;  /* 0x0000001836003986 */ /* 0x0087e2000c101d0e */
[----:B------:R-:W-:-:S03]  /*3db0*/  ISETP.LT.AND P3, PT, R67, 0x200, !P0 ;  /* 0x000002004300780c */ /* 0x000fc60004761270 */
[----:B----4-:R4:W-:Y:S01]  /*3dc0*/  @P4 STG.E.128 [R56.64], R28 ;  /* 0x0000001c38004986 */ /* 0x0109e2000c101d0e */
[----:B------:R-:W-:-:S03]  /*3dd0*/  ISETP.LT.AND P4, PT, R65, 0x200, !P0 ;  /* 0x000002004100780c */ /* 0x000fc60004781270 */
[----:B------:R4:W-:Y:S01]  /*3de0*/  @P5 STG.E.128 [R58.64], R40 ;  /* 0x000000283a005986 */ /* 0x0009e2000c101d0e */
[----:B------:R-:W-:Y:S01]  /*3df0*/  ISETP.LT.AND P5, PT, R63, 0x200, !P0 ;  /* 0x000002003f00780c */ /* 0x000fe200047a1270 */
[--C-:B--2---:R-:W-:Y:S01]  /*3e00*/  IMAD R2, R71, 0x1000, R0.reuse ;  /* 0x0000100047027824 */ /* 0x104fe200078e0200 */
[C---:B------:R-:W-:Y:S01]  /*3e10*/  LOP3.LUT R35, R61.reuse, 0x68, RZ, 0xfc, !PT ;  /* 0x000000683d237812 */ /* 0x040fe200078efcff */
[----:B------:R-:W2:Y:S01]  /*3e20*/  LDS.128 R52, [R60] ;  /* 0x000000003c347984 */ /* 0x000ea20000000c00 */
[C---:B------:R-:W-:Y:S01]  /*3e30*/  LOP3.LUT R33, R61.reuse, 0x78, RZ, 0xfc, !PT ;  /* 0x000000783d217812 */ /* 0x040fe200078efcff */
[----:B------:R-:W-:Y:S01]  /*3e40*/  IMAD.WIDE R2, R2, R73, c[0x0][0x170] ;  /* 0x00005c0002027625 */ /* 0x000fe200078e0249 */
[C---:B-1----:R-:W-:Y:S01]  /*3e50*/  LOP3.LUT R39, R61.reuse, 0x58, RZ, 0xfc, !PT ;  /* 0x000000583d277812 */ /* 0x042fe200078efcff */
[----:B------:R-:W1:Y:S01]  /*3e60*/  LDS.128 R56, [R62+0x800] ;  /* 0x000800003e387984 */ /* 0x000e620000000c00 */
[----:B------:R-:W-:Y:S01]  /*3e70*/  LOP3.LUT R37, R61, 0x60, RZ, 0xfc, !PT ;  /* 0x000000603d257812 */ /* 0x000fe200078efcff */
[----:B---3--:R-:W-:-:S02]  /*3e80*/  IMAD R24, R69, 0x1000, R0 ;  /* 0x0000100045187824 */ /* 0x008fc400078e0200 */
[----:B------:R-:W3:Y:S01]  /*3e90*/  LDS.128 R68, [R64+0x1000] ;  /* 0x0010000040447984 */ /* 0x000ee20000000c00 */
[--C-:B------:R-:W-:Y:S02]  /*3ea0*/  IMAD R26, R67, 0x1000, R0.reuse ;  /* 0x00001000431a7824 */ /* 0x100fe400078e0200 */
[--C-:B----4-:R-:W-:Y:S01]  /*3eb0*/  IMAD R28, R65, 0x1000, R0.reuse ;  /* 0x00001000411c7824 */ /* 0x110fe200078e0200 */
[----:B------:R4:W-:Y:S01]  /*3ec0*/  @P1 STG.E.128 [R2.64], R12 ;  /* 0x0000000c02001986 */ /* 0x0009e2000c101d0e */
[----:B------:R-:W-:Y:S01]  /*3ed0*/  IMAD R30, R63, 0x1000, R0 ;  /* 0x000010003f1e7824 */ /* 0x000fe200078e0200 */
[C---:B------:R-:W-:Y:S01]  /*3ee0*/  LOP3.LUT R41, R61.reuse, 0x50, RZ, 0xfc, !PT ;  /* 0x000000503d297812 */ /* 0x040fe200078efcff */
[-C--:B------:R-:W-:Y:S01]  /*3ef0*/  IMAD.WIDE R24, R24, R73.reuse, c[0x0][0x170] ;  /* 0x00005c0018187625 */ /* 0x080fe200078e0249 */
[----:B------:R-:W-:Y:S02]  /*3f00*/  LOP3.LUT R61, R61, 0x70, RZ, 0xfc, !PT ;  /* 0x000000703d3d7812 */ /* 0x000fe400078efcff */
[----:B------:R-:W-:Y:S01]  /*3f10*/  ISETP.LT.AND P1, PT, R41, 0x200, !P0 ;  /* 0x000002002900780c */ /* 0x000fe20004721270 */
[----:B------:R-:W-:Y:S01]  /*3f20*/  IMAD.WIDE R26, R26, R73, c[0x0][0x170] ;  /* 0x00005c001a1a7625 */ /* 0x000fe200078e0249 */
[----:B------:R2:W-:Y:S01]  /*3f30*/  @P2 STG.E.128 [R24.64], R16 ;  /* 0x0000001018002986 */ /* 0x0005e2000c101d0e */
[----:B------:R-:W-:-:S02]  /*3f40*/  ISETP.LT.AND P2, PT, R39, 0x200, !P0 ;  /* 0x000002002700780c */ /* 0x000fc40004741270 */
[-C--:B------:R-:W-:Y:S01]  /*3f50*/  IMAD.WIDE R28, R28, R73.reuse, c[0x0][0x170] ;  /* 0x00005c001c1c7625 */ /* 0x080fe200078e0249 */
[----:B------:R1:W-:Y:S01]  /*3f60*/  @P3 STG.E.128 [R26.64], R20 ;  /* 0x000000141a003986 */ /* 0x0003e2000c101d0e */
[----:B------:R-:W-:Y:S02]  /*3f70*/  ISETP.LT.AND P3, PT, R37, 0x200, !P0 ;  /* 0x000002002500780c */ /* 0x000fe40004761270 */
[----:B------:R-:W-:Y:S01]  /*3f80*/  IMAD.WIDE R30, R30, R73, c[0x0][0x170] ;  /* 0x00005c001e1e7625 */ /* 0x000fe200078e0249 */
[----:B------:R1:W-:Y:S01]  /*3f90*/  @P4 STG.E.128 [R28.64], R44 ;  /* 0x0000002c1c004986 */ /* 0x0003e2000c101d0e */
[----:B------:R-:W-:Y:S02]  /*3fa0*/  ISETP.LT.AND P4, PT, R35, 0x200, !P0 ;  /* 0x000002002300780c */ /* 0x000fe40004781270 */
[--C-:B----4-:R-:W-:Y:S01]  /*3fb0*/  IMAD R2, R41, 0x1000, R0.reuse ;  /* 0x0000100029027824 */ /* 0x110fe200078e0200 */
[----:B------:R4:W-:Y:S01]  /*3fc0*/  @P5 STG.E.128 [R30.64], R48 ;  /* 0x000000301e005986 */ /* 0x0009e2000c101d0e */
[----:B------:R-:W-:Y:S01]  /*3fd0*/  ISETP.LT.AND P5, PT, R61, 0x200, !P0 ;  /* 0x000002003d00780c */ /* 0x000fe200047a1270 */
[--C-:B------:R-:W-:Y:S01]  /*3fe0*/  IMAD R12, R39, 0x1000, R0.reuse ;  /* 0x00001000270c7824 */ /* 0x100fe200078e0200 */
[----:B------:R-:W-:Y:S01]  /*3ff0*/  ISETP.LT.AND P0, PT, R33, 0x200, !P0 ;  /* 0x000002002100780c */ /* 0x000fe20004701270 */
[----:B------:R-:W-:-:S02]  /*4000*/  IMAD R14, R37, 0x1000, R0 ;  /* 0x00001000250e7824 */ /* 0x000fc400078e0200 */
[--C-:B--2---:R-:W-:Y:S02]  /*4010*/  IMAD R16, R35, 0x1000, R0.reuse ;  /* 0x0000100023107824 */ /* 0x104fe400078e0200 */
[----:B------:R-:W-:Y:S02]  /*4020*/  IMAD R18, R61, 0x1000, R0 ;  /* 0x000010003d127824 */ /* 0x000fe400078e0200 */
[----:B------:R-:W-:-:S04]  /*4030*/  IMAD.WIDE R2, R2, R73, c[0x0][0x170] ;  /* 0x00005c0002027625 */ /* 0x000fc800078e0249 */
[-C--:B------:R-:W-:Y:S01]  /*4040*/  IMAD.WIDE R12, R12, R73.reuse, c[0x0][0x170] ;  /* 0x00005c000c0c7625 */ /* 0x080fe200078e0249 */
[----:B------:R4:W-:Y:S03]  /*4050*/  @P1 STG.E.128 [R2.64], R4 ;  /* 0x0000000402001986 */ /* 0x0009e6000c101d0e */
[-C--:B------:R-:W-:Y:S01]  /*4060*/  IMAD.WIDE R14, R14, R73.reuse, c[0x0][0x170] ;  /* 0x00005c000e0e7625 */ /* 0x080fe200078e0249 */
[----:B------:R4:W-:Y:S03]  /*4070*/  @P2 STG.E.128 [R12.64], R8 ;  /* 0x000000080c002986 */ /* 0x0009e6000c101d0e */
[-C--:B------:R-:W-:Y:S01]  /*4080*/  IMAD.WIDE R16, R16, R73.reuse, c[0x0][0x170] ;  /* 0x00005c0010107625 */ /* 0x080fe200078e0249 */
[----:B------:R4:W-:Y:S03]  /*4090*/  @P3 STG.E.128 [R14.64], R52 ;  /* 0x000000340e003986 */ /* 0x0009e6000c101d0e */
[----:B------:R-:W-:Y:S01]  /*40a0*/  IMAD.WIDE R18, R18, R73, c[0x0][0x170] ;  /* 0x00005c0012127625 */ /* 0x000fe200078e0249 */
[----:B-1----:R4:W-:Y:S04]  /*40b0*/  @P4 STG.E.128 [R16.64], R56 ;  /* 0x0000003810004986 */ /* 0x0029e8000c101d0e */
[----:B---3--:R4:W-:Y:S01]  /*40c0*/  @P5 STG.E.128 [R18.64], R68 ;  /* 0x0000004412005986 */ /* 0x0089e2000c101d0e */
[----:B------:R-:W-:Y:S05]  /*40d0*/  @!P0 EXIT ;  /* 0x000000000000894d */ /* 0x000fea0003800000 */
[----:B------:R-:W1:Y:S01]  /*40e0*/  LDS.128 R64, [R66+0x1800] ;  /* 0x0018000042407984 */ /* 0x000e620000000c00 */
[----:B----4-:R-:W-:-:S04]  /*40f0*/  IMAD R2, R33, 0x1000, R0 ;  /* 0x0000100021027824 */ /* 0x010fc800078e0200 */
[----:B------:R-:W-:-:S05]  /*4100*/  IMAD.WIDE R2, R2, R73, c[0x0][0x170] ;  /* 0x00005c0002027625 */ /* 0x000fca00078e0249 */
[----:B-1----:R-:W-:Y:S01]  /*4110*/  STG.E.128 [R2.64], R64 ;  /* 0x0000004002007986 */ /* 0x002fe2000c101d0e */
[----:B------:R-:W-:Y:S05]  /*4120*/  EXIT ;  /* 0x000000000000794d */ /* 0x000fea0003800000 */
.L_x_2:
[----:B------:R-:W-:-:S00]  /*4130*/  BRA `(.L_x_2) ;  /* 0xfffffff000007947 */ /* 0x000fc0000383ffff */
[----:B------:R-:W-:-:S00]  /*4140*/  NOP ;  /* 0x0000000000007918 */ /* 0x000fc00000000000 */
        /* <DEDUP_REMOVED lines=11> */
.L_x_3:


//--------------------- .nv.shared.triton_mm      --------------------------
	.section	.nv.shared.triton_mm,"aw",@nobits
	.sectionflags	@""
	.align	16
